	.target	sm_90a

	.elftype	@"ET_EXEC"


//--------------------- .note.nv.tkinfo           --------------------------
	.section	.note.nv.tkinfo,"",@"SHT_NOTE"
	.sectionflags	@"SHF_NOTE_NV_TKINFO"
	.tkinfo
        /*0018*/ 	.word	0x00000002
        /*0030*/ 	.string	""
        /*0030*/ 	.string	"ptxas"
        /*0030*/ 	.string	"Cuda compilation tools, release 13.0, V13.0.88"
        /*0030*/ 	.string	"Build cuda_13.0.r13.0/compiler.36424714_0"
        /*0030*/ 	.string	"-arch sm_90a -m 64 "



//--------------------- .note.nv.cuinfo           --------------------------
	.section	.note.nv.cuinfo,"",@"SHT_NOTE"
	.sectionflags	@"SHF_NOTE_NV_CUINFO"
        /*0018*/ 	.short	0x0002
        /*001a*/ 	.short	0x005a
        /*001c*/ 	.short	0x0082
	.zero		2


//--------------------- .nv.info                  --------------------------
	.section	.nv.info,"",@"SHT_CUDA_INFO"
	.align	4


	//----- nvinfo : EIATTR_REGCOUNT
	.align		4
        /*0000*/ 	.byte	0x04, 0x2f
        /*0002*/ 	.short	(.L_15 - .L_14)
	.align		4
.L_14:
        /*0004*/ 	.word	index@(_ZN7cutlass13device_kernelINS_4gemm6kernel13GemmUniversalIN4cute5tupleIJiiiiEEENS1_10collective13CollectiveMmaINS1_34MainloopSm90TmaGmmaWarpSpecializedILi4ENS5_IJNS4_1CILi1EEENSA_ILi2EEESB_EEENS1_35KernelTmaWarpSpecializedCooperativeEEENS5_IJNSA_ILi128EEENSA_ILi256EEENSA_ILi64EEEEEENS_6half_tENS5_IJlSB_lEEESK_SL_NS4_8TiledMMAINS4_8MMA_AtomIJNS4_4SM904GMMA26MMA_64x256x16_F32F16F16_SSILNSP_5MajorE0ELSR_0ELNSP_7ScaleInE1ELSS_1EEEEEENS4_6LayoutINS5_IJSC_SB_SB_EEENS5_IJSB_NSA_ILi0EEESX_EEEEENS5_IJNS4_10UnderscoreES10_S10_EEEEENS4_23SM90_TMA_LOAD_MULTICASTENS4_14ComposedLayoutINS4_7SwizzleILi3ELi4ELi3EEENS4_18smem_ptr_flag_bitsILi16EEENSV_INS5_IJNSA_ILi8EEESI_EEENS5_IJSI_SB_EEEEEEEvNS4_8identityENS4_13SM90_TMA_LOADES1D_vS1E_EENS_8epilogue10collective6detail29Sm90TmaWarpSpecializedAdapterINS1I_15DefaultEpilogueISK_SL_SL_NS1H_6thread17LinearCombinationISK_Li1EffLNS1M_9ScaleType4KindE0ELNS_15FloatRoundStyleE2ESK_EENS1_15EpilogueDefaultEEEEEvvEEEEvNT_6ParamsE)
        /*0008*/ 	.word	0x000000a8


	//----- nvinfo : EIATTR_FRAME_SIZE
	.align		4
.L_15:
        /*000c*/ 	.byte	0x04, 0x11
        /*000e*/ 	.short	(.L_17 - .L_16)
	.align		4
.L_16:
        /*0010*/ 	.word	index@(_ZN7cutlass13device_kernelINS_4gemm6kernel13GemmUniversalIN4cute5tupleIJiiiiEEENS1_10collective13CollectiveMmaINS1_34MainloopSm90TmaGmmaWarpSpecializedILi4ENS5_IJNS4_1CILi1EEENSA_ILi2EEESB_EEENS1_35KernelTmaWarpSpecializedCooperativeEEENS5_IJNSA_ILi128EEENSA_ILi256EEENSA_ILi64EEEEEENS_6half_tENS5_IJlSB_lEEESK_SL_NS4_8TiledMMAINS4_8MMA_AtomIJNS4_4SM904GMMA26MMA_64x256x16_F32F16F16_SSILNSP_5MajorE0ELSR_0ELNSP_7ScaleInE1ELSS_1EEEEEENS4_6LayoutINS5_IJSC_SB_SB_EEENS5_IJSB_NSA_ILi0EEESX_EEEEENS5_IJNS4_10UnderscoreES10_S10_EEEEENS4_23SM90_TMA_LOAD_MULTICASTENS4_14ComposedLayoutINS4_7SwizzleILi3ELi4ELi3EEENS4_18smem_ptr_flag_bitsILi16EEENSV_INS5_IJNSA_ILi8EEESI_EEENS5_IJSI_SB_EEEEEEEvNS4_8identityENS4_13SM90_TMA_LOADES1D_vS1E_EENS_8epilogue10collective6detail29Sm90TmaWarpSpecializedAdapterINS1I_15DefaultEpilogueISK_SL_SL_NS1H_6thread17LinearCombinationISK_Li1EffLNS1M_9ScaleType4KindE0ELNS_15FloatRoundStyleE2ESK_EENS1_15EpilogueDefaultEEEEEvvEEEEvNT_6ParamsE)
        /*0014*/ 	.word	0x00000000


	//----- nvinfo : EIATTR_MIN_STACK_SIZE
	.align		4
.L_17:
        /*0018*/ 	.byte	0x04, 0x12
        /*001a*/ 	.short	(.L_19 - .L_18)
	.align		4
.L_18:
        /*001c*/ 	.word	index@(_ZN7cutlass13device_kernelINS_4gemm6kernel13GemmUniversalIN4cute5tupleIJiiiiEEENS1_10collective13CollectiveMmaINS1_34MainloopSm90TmaGmmaWarpSpecializedILi4ENS5_IJNS4_1CILi1EEENSA_ILi2EEESB_EEENS1_35KernelTmaWarpSpecializedCooperativeEEENS5_IJNSA_ILi128EEENSA_ILi256EEENSA_ILi64EEEEEENS_6half_tENS5_IJlSB_lEEESK_SL_NS4_8TiledMMAINS4_8MMA_AtomIJNS4_4SM904GMMA26MMA_64x256x16_F32F16F16_SSILNSP_5MajorE0ELSR_0ELNSP_7ScaleInE1ELSS_1EEEEEENS4_6LayoutINS5_IJSC_SB_SB_EEENS5_IJSB_NSA_ILi0EEESX_EEEEENS5_IJNS4_10UnderscoreES10_S10_EEEEENS4_23SM90_TMA_LOAD_MULTICASTENS4_14ComposedLayoutINS4_7SwizzleILi3ELi4ELi3EEENS4_18smem_ptr_flag_bitsILi16EEENSV_INS5_IJNSA_ILi8EEESI_EEENS5_IJSI_SB_EEEEEEEvNS4_8identityENS4_13SM90_TMA_LOADES1D_vS1E_EENS_8epilogue10collective6detail29Sm90TmaWarpSpecializedAdapterINS1I_15DefaultEpilogueISK_SL_SL_NS1H_6thread17LinearCombinationISK_Li1EffLNS1M_9ScaleType4KindE0ELNS_15FloatRoundStyleE2ESK_EENS1_15EpilogueDefaultEEEEEvvEEEEvNT_6ParamsE)
        /*0020*/ 	.word	0x00000000
.L_19:


//--------------------- .nv.compat                --------------------------
	.section	.nv.compat,"",@"SHT_CUDA_COMPAT_INFO"
	.align	4
        /*0000*/ 	.byte	0x02, 0x09, 0x01, 0x00, 0x02, 0x02, 0x04, 0x00, 0x02, 0x05, 0x05, 0x00, 0x03, 0x07, 0x01, 0x01
        /*0010*/ 	.byte	0x02, 0x03, 0x01, 0x00, 0x02, 0x06, 0x01, 0x00, 0x04, 0x0b, 0x08, 0x00, 0x00, 0x00, 0x00, 0x00
        /*0020*/ 	.byte	0x00, 0x00, 0x00, 0x00


//--------------------- .nv.info._ZN7cutlass13device_kernelINS_4gemm6kernel13GemmUniversalIN4cute5tupleIJiiiiEEENS1_10collective13CollectiveMmaINS1_34MainloopSm90TmaGmmaWarpSpecializedILi4ENS5_IJNS4_1CILi1EEENSA_ILi2EEESB_EEENS1_35KernelTmaWarpSpecializedCooperativeEEENS5_IJNSA_ILi128EEENSA_ILi256EEENSA_ILi64EEEEEENS_6half_tENS5_IJlSB_lEEESK_SL_NS4_8TiledMMAINS4_8MMA_AtomIJNS4_4SM904GMMA26MMA_64x256x16_F32F16F16_SSILNSP_5MajorE0ELSR_0ELNSP_7ScaleInE1ELSS_1EEEEEENS4_6LayoutINS5_IJSC_SB_SB_EEENS5_IJSB_NSA_ILi0EEESX_EEEEENS5_IJNS4_10UnderscoreES10_S10_EEEEENS4_23SM90_TMA_LOAD_MULTICASTENS4_14ComposedLayoutINS4_7SwizzleILi3ELi4ELi3EEENS4_18smem_ptr_flag_bitsILi16EEENSV_INS5_IJNSA_ILi8EEESI_EEENS5_IJSI_SB_EEEEEEEvNS4_8identityENS4_13SM90_TMA_LOADES1D_vS1E_EENS_8epilogue10collective6detail29Sm90TmaWarpSpecializedAdapterINS1I_15DefaultEpilogueISK_SL_SL_NS1H_6thread17LinearCombinationISK_Li1EffLNS1M_9ScaleType4KindE0ELNS_15FloatRoundStyleE2ESK_EENS1_15EpilogueDefaultEEEEEvvEEEEvNT_6ParamsE --------------------------
	.section	.nv.info._ZN7cutlass13device_kernelINS_4gemm6kernel13GemmUniversalIN4cute5tupleIJiiiiEEENS1_10collective13CollectiveMmaINS1_34MainloopSm90TmaGmmaWarpSpecializedILi4ENS5_IJNS4_1CILi1EEENSA_ILi2EEESB_EEENS1_35KernelTmaWarpSpecializedCooperativeEEENS5_IJNSA_ILi128EEENSA_ILi256EEENSA_ILi64EEEEEENS_6half_tENS5_IJlSB_lEEESK_SL_NS4_8TiledMMAINS4_8MMA_AtomIJNS4_4SM904GMMA26MMA_64x256x16_F32F16F16_SSILNSP_5MajorE0ELSR_0ELNSP_7ScaleInE1ELSS_1EEEEEENS4_6LayoutINS5_IJSC_SB_SB_EEENS5_IJSB_NSA_ILi0EEESX_EEEEENS5_IJNS4_10UnderscoreES10_S10_EEEEENS4_23SM90_TMA_LOAD_MULTICASTENS4_14ComposedLayoutINS4_7SwizzleILi3ELi4ELi3EEENS4_18smem_ptr_flag_bitsILi16EEENSV_INS5_IJNSA_ILi8EEESI_EEENS5_IJSI_SB_EEEEEEEvNS4_8identityENS4_13SM90_TMA_LOADES1D_vS1E_EENS_8epilogue10collective6detail29Sm90TmaWarpSpecializedAdapterINS1I_15DefaultEpilogueISK_SL_SL_NS1H_6thread17LinearCombinationISK_Li1EffLNS1M_9ScaleType4KindE0ELNS_15FloatRoundStyleE2ESK_EENS1_15EpilogueDefaultEEEEEvvEEEEvNT_6ParamsE,"",@"SHT_CUDA_INFO"
	.sectionflags	@""
	.align	4


	//----- nvinfo : EIATTR_CUDA_API_VERSION
	.align		4
        /*0000*/ 	.byte	0x04, 0x37
        /*0002*/ 	.short	(.L_21 - .L_20)
.L_20:
        /*0004*/ 	.word	0x00000082


	//----- nvinfo : EIATTR_KPARAM_INFO
	.align		4
.L_21:
        /*0008*/ 	.byte	0x04, 0x17
        /*000a*/ 	.short	(.L_23 - .L_22)
.L_22:
        /*000c*/ 	.word	0x00000000
        /*0010*/ 	.short	0x0000
        /*0012*/ 	.short	0x0070
        /*0014*/ 	.byte	0x00, 0xf0, 0x01, 0x10


	//----- nvinfo : EIATTR_SPARSE_MMA_MASK
	.align		4
.L_23:
        /*0018*/ 	.byte	0x03, 0x50
        /*001a*/ 	.short	0x0000


	//----- nvinfo : EIATTR_MAXREG_COUNT
	.align		4
        /*001c*/ 	.byte	0x03, 0x1b
        /*001e*/ 	.short	0x00a8


	//----- nvinfo : EIATTR_NUM_BARRIERS
	.align		4
        /*0020*/ 	.byte	0x02, 0x4c
        /*0022*/ 	.byte	0x01
	.zero		1


	//----- nvinfo : EIATTR_EXTERNS
	.align		4
        /*0024*/ 	.byte	0x04, 0x0f
        /*0026*/ 	.short	(.L_25 - .L_24)


	//   ....[0]....
	.align		4
.L_24:
        /*0028*/ 	.word	index@(__assertfail)


	//----- nvinfo : EIATTR_MERCURY_ISA_VERSION
	.align		4
.L_25:
        /*002c*/ 	.byte	0x03, 0x5f
        /*002e*/ 	.short	0x0101


	//----- nvinfo : EIATTR_INT_WARP_WIDE_INSTR_OFFSETS
	.align		4
        /*0030*/ 	.byte	0x04, 0x31
        /*0032*/ 	.short	(.L_27 - .L_26)


	//   ....[0]....
.L_26:
        /*0034*/ 	.word	0x00000420


	//   ....[1]....
        /*0038*/ 	.word	0x00000440


	//   ....[2]....
        /*003c*/ 	.word	0x00000610


	//   ....[3]....
        /*0040*/ 	.word	0x00001cc0


	//----- nvinfo : EIATTR_COOP_GROUP_MASK_REGIDS
	.align		4
.L_27:
        /*0044*/ 	.byte	0x04, 0x29
        /*0046*/ 	.short	(.L_29 - .L_28)


	//   ....[0]....
.L_28:
        /*0048*/ 	.word	0xffffffff


	//   ....[1]....
        /*004c*/ 	.word	0xffffffff


	//   ....[2]....
        /*0050*/ 	.word	0xffffffff


	//   ....[3]....
        /*0054*/ 	.word	0xffffffff


	//   ....[4]....
        /*0058*/ 	.word	0xffffffff


	//   ....[5]....
        /*005c*/ 	.word	0xffffffff


	//----- nvinfo : EIATTR_COOP_GROUP_INSTR_OFFSETS
	.align		4
.L_29:
        /*0060*/ 	.byte	0x04, 0x28
        /*0062*/ 	.short	(.L_31 - .L_30)


	//   ....[0]....
.L_30:
        /*0064*/ 	.word	0x00000060


	//   ....[1]....
        /*0068*/ 	.word	0x00000070


	//   ....[2]....
        /*006c*/ 	.word	0x00000130


	//   ....[3]....
        /*0070*/ 	.word	0x000002d0


	//   ....[4]....
        /*0074*/ 	.word	0x00000780


	//   ....[5]....
        /*0078*/ 	.word	0x000011d0


	//----- nvinfo : EIATTR_REG_RECONFIG
	.align		4
.L_31:
        /*007c*/ 	.byte	0x01, 0x54
	.zero		2


	//----- nvinfo : EIATTR_SYSCALL_OFFSETS
	.align		4
        /*0080*/ 	.byte	0x04, 0x46
        /*0082*/ 	.short	(.L_33 - .L_32)


	//   ....[0]....
.L_32:
        /*0084*/ 	.word	0x00001390


	//----- nvinfo : EIATTR_MBARRIER_INSTR_OFFSETS
	.align		4
.L_33:
        /*0088*/ 	.byte	0x04, 0x39
        /*008a*/ 	.short	(.L_35 - .L_34)


	//   ....[0]....
.L_34:
        /*008c*/ 	.word	0x00000230
        /*0090*/ 	.word	0x000000ff
        /*0094*/ 	.word	0x00000000
        /*0098*/ 	.short	0x0100
        /*009a*/ 	.byte	0x08
	.zero		1


	//   ....[1]....
        /*009c*/ 	.word	0x00000240
        /*00a0*/ 	.word	0x000000ff
        /*00a4*/ 	.word	0x00000020
        /*00a8*/ 	.short	0x0100
        /*00aa*/ 	.byte	0x08
	.zero		1


	//   ....[2]....
        /*00ac*/ 	.word	0x00000250
        /*00b0*/ 	.word	0x000000ff
        /*00b4*/ 	.word	0x00000008
        /*00b8*/ 	.short	0x0100
        /*00ba*/ 	.byte	0x08
	.zero		1


	//   ....[3]....
        /*00bc*/ 	.word	0x00000260
        /*00c0*/ 	.word	0x000000ff
        /*00c4*/ 	.word	0x00000028
        /*00c8*/ 	.short	0x0100
        /*00ca*/ 	.byte	0x08
	.zero		1


	//   ....[4]....
        /*00cc*/ 	.word	0x00000270
        /*00d0*/ 	.word	0x000000ff
        /*00d4*/ 	.word	0x00000010
        /*00d8*/ 	.short	0x0100
        /*00da*/ 	.byte	0x08
	.zero		1


	//   ....[5]....
        /*00dc*/ 	.word	0x00000280
        /*00e0*/ 	.word	0x000000ff
        /*00e4*/ 	.word	0x00000030
        /*00e8*/ 	.short	0x0100
        /*00ea*/ 	.byte	0x08
	.zero		1


	//   ....[6]....
        /*00ec*/ 	.word	0x00000290
        /*00f0*/ 	.word	0x000000ff
        /*00f4*/ 	.word	0x00000018
        /*00f8*/ 	.short	0x0100
        /*00fa*/ 	.byte	0x08
	.zero		1


	//   ....[7]....
        /*00fc*/ 	.word	0x000002a0
        /*0100*/ 	.word	0x000000ff
        /*0104*/ 	.word	0x00000038
        /*0108*/ 	.short	0x0100
        /*010a*/ 	.byte	0x08
	.zero		1


	//   ....[8]....
        /*010c*/ 	.word	0x00000690
        /*0110*/ 	.word	0x000000ff
        /*0114*/ 	.word	0x00000050
        /*0118*/ 	.short	0x0100
        /*011a*/ 	.byte	0x06
	.zero		1


	//   ....[9]....
        /*011c*/ 	.word	0x00000720
        /*0120*/ 	.word	0x000000ff
        /*0124*/ 	.word	0x00000058
        /*0128*/ 	.short	0x0100
        /*012a*/ 	.byte	0x06
	.zero		1


	//   ....[10]....
        /*012c*/ 	.word	0x00001450
        /*0130*/ 	.word	0x00000003
        /*0134*/ 	.word	0x00000000
        /*0138*/ 	.short	0x010a
        /*013a*/ 	.byte	0x3f
	.zero		1


	//   ....[11]....
        /*013c*/ 	.word	0x00001490
        /*0140*/ 	.word	0x00000003
        /*0144*/ 	.word	0x00000000
        /*0148*/ 	.short	0x010a
        /*014a*/ 	.byte	0x3f
	.zero		1


	//   ....[12]....
        /*014c*/ 	.word	0x00001890
        /*0150*/ 	.word	0x00000005
        /*0154*/ 	.word	0x00000000
        /*0158*/ 	.short	0x010a
        /*015a*/ 	.byte	0x3f
	.zero		1


	//   ....[13]....
        /*015c*/ 	.word	0x000018d0
        /*0160*/ 	.word	0x00000005
        /*0164*/ 	.word	0x00000000
        /*0168*/ 	.short	0x010a
        /*016a*/ 	.byte	0x3f
	.zero		1


	//   ....[14]....
        /*016c*/ 	.word	0x00001b60
        /*0170*/ 	.word	0x00000005
        /*0174*/ 	.word	0x00000000
        /*0178*/ 	.short	0x0101
        /*017a*/ 	.byte	0x3f
	.zero		1


	//   ....[15]....
        /*017c*/ 	.word	0x00001d40
        /*0180*/ 	.word	0x00000003
        /*0184*/ 	.word	0x00000000
        /*0188*/ 	.short	0x0101
        /*018a*/ 	.byte	0x3f
	.zero		1


	//   ....[16]....
        /*018c*/ 	.word	0x0000ab30
        /*0190*/ 	.word	0x00000016
        /*0194*/ 	.word	0x00000020
        /*0198*/ 	.short	0x010a
        /*019a*/ 	.byte	0x3f
	.zero		1


	//   ....[17]....
        /*019c*/ 	.word	0x0000af00
        /*01a0*/ 	.word	0x00000005
        /*01a4*/ 	.word	0x00000058
        /*01a8*/ 	.short	0x0101
        /*01aa*/ 	.byte	0x3f
	.zero		1


	//   ....[18]....
        /*01ac*/ 	.word	0x0000b610
        /*01b0*/ 	.word	0x00000007
        /*01b4*/ 	.word	0x00000000
        /*01b8*/ 	.short	0x010a
        /*01ba*/ 	.byte	0x3f
	.zero		1


	//   ....[19]....
        /*01bc*/ 	.word	0x0000b690
        /*01c0*/ 	.word	0x00000008
        /*01c4*/ 	.word	0x00000000
        /*01c8*/ 	.short	0x010a
        /*01ca*/ 	.byte	0x3f
	.zero		1


	//   ....[20]....
        /*01cc*/ 	.word	0x0000b720
        /*01d0*/ 	.word	0x0000000b
        /*01d4*/ 	.word	0x00000000
        /*01d8*/ 	.short	0x010a
        /*01da*/ 	.byte	0x3f
	.zero		1


	//   ....[21]....
        /*01dc*/ 	.word	0x0000b7b0
        /*01e0*/ 	.word	0x00000003
        /*01e4*/ 	.word	0x00000000
        /*01e8*/ 	.short	0x010a
        /*01ea*/ 	.byte	0x3f
	.zero		1


	//   ....[22]....
        /*01ec*/ 	.word	0x0000b810
        /*01f0*/ 	.word	0x00000003
        /*01f4*/ 	.word	0x00000000
        /*01f8*/ 	.short	0x010a
        /*01fa*/ 	.byte	0x3f
	.zero		1


	//   ....[23]....
        /*01fc*/ 	.word	0x0000b860
        /*0200*/ 	.word	0x00000005
        /*0204*/ 	.word	0x00000000
        /*0208*/ 	.short	0x010a
        /*020a*/ 	.byte	0x3f
	.zero		1


	//   ....[24]....
        /*020c*/ 	.word	0x0000b930
        /*0210*/ 	.word	0x00000016
        /*0214*/ 	.word	0x00000020
        /*0218*/ 	.short	0x010a
        /*021a*/ 	.byte	0x3f
	.zero		1


	//   ....[25]....
        /*021c*/ 	.word	0x0000ba00
        /*0220*/ 	.word	0x00000007
        /*0224*/ 	.word	0x00000000
        /*0228*/ 	.short	0x010a
        /*022a*/ 	.byte	0x3f
	.zero		1


	//   ....[26]....
        /*022c*/ 	.word	0x0000ba50
        /*0230*/ 	.word	0x00000008
        /*0234*/ 	.word	0x00000000
        /*0238*/ 	.short	0x010a
        /*023a*/ 	.byte	0x3f
	.zero		1


	//   ....[27]....
        /*023c*/ 	.word	0x0000baa0
        /*0240*/ 	.word	0x0000000b
        /*0244*/ 	.word	0x00000000
        /*0248*/ 	.short	0x010a
        /*024a*/ 	.byte	0x3f
	.zero		1


	//----- nvinfo : EIATTR_NUM_MBARRIERS
	.align		4
.L_35:
        /*024c*/ 	.byte	0x03, 0x38
        /*024e*/ 	.short	0x000a


	//----- nvinfo : EIATTR_EXIT_INSTR_OFFSETS
	.align		4
        /*0250*/ 	.byte	0x04, 0x1c
        /*0252*/ 	.short	(.L_37 - .L_36)


	//   ....[0]....
.L_36:
        /*0254*/ 	.word	0x000008e0


	//   ....[1]....
        /*0258*/ 	.word	0x00001100


	//   ....[2]....
        /*025c*/ 	.word	0x0000a250


	//   ....[3]....
        /*0260*/ 	.word	0x0000a7b0


	//   ....[4]....
        /*0264*/ 	.word	0x0000b800


	//----- nvinfo : EIATTR_MAX_THREADS
	.align		4
.L_37:
        /*0268*/ 	.byte	0x04, 0x05
        /*026a*/ 	.short	(.L_39 - .L_38)
.L_38:
        /*026c*/ 	.word	0x00000180
        /*0270*/ 	.word	0x00000001
        /*0274*/ 	.word	0x00000001


	//----- nvinfo : EIATTR_CRS_STACK_SIZE
	.align		4
.L_39:
        /*0278*/ 	.byte	0x04, 0x1e
        /*027a*/ 	.short	(.L_41 - .L_40)
.L_40:
        /*027c*/ 	.word	0x00000000


	//----- nvinfo : EIATTR_CBANK_PARAM_SIZE
	.align		4
.L_41:
        /*0280*/ 	.byte	0x03, 0x19
        /*0282*/ 	.short	0x0470


	//----- nvinfo : EIATTR_PARAM_CBANK
	.align		4
        /*0284*/ 	.byte	0x04, 0x0a
        /*0286*/ 	.short	(.L_43 - .L_42)
	.align		4
.L_42:
        /*0288*/ 	.word	index@(.nv.constant0._ZN7cutlass13device_kernelINS_4gemm6kernel13GemmUniversalIN4cute5tupleIJiiiiEEENS1_10collective13CollectiveMmaINS1_34MainloopSm90TmaGmmaWarpSpecializedILi4ENS5_IJNS4_1CILi1EEENSA_ILi2EEESB_EEENS1_35KernelTmaWarpSpecializedCooperativeEEENS5_IJNSA_ILi128EEENSA_ILi256EEENSA_ILi64EEEEEENS_6half_tENS5_IJlSB_lEEESK_SL_NS4_8TiledMMAINS4_8MMA_AtomIJNS4_4SM904GMMA26MMA_64x256x16_F32F16F16_SSILNSP_5MajorE0ELSR_0ELNSP_7ScaleInE1ELSS_1EEEEEENS4_6LayoutINS5_IJSC_SB_SB_EEENS5_IJSB_NSA_ILi0EEESX_EEEEENS5_IJNS4_10UnderscoreES10_S10_EEEEENS4_23SM90_TMA_LOAD_MULTICASTENS4_14ComposedLayoutINS4_7SwizzleILi3ELi4ELi3EEENS4_18smem_ptr_flag_bitsILi16EEENSV_INS5_IJNSA_ILi8EEESI_EEENS5_IJSI_SB_EEEEEEEvNS4_8identityENS4_13SM90_TMA_LOADES1D_vS1E_EENS_8epilogue10collective6detail29Sm90TmaWarpSpecializedAdapterINS1I_15DefaultEpilogueISK_SL_SL_NS1H_6thread17LinearCombinationISK_Li1EffLNS1M_9ScaleType4KindE0ELNS_15FloatRoundStyleE2ESK_EENS1_15EpilogueDefaultEEEEEvvEEEEvNT_6ParamsE)
        /*028c*/ 	.short	0x0210
        /*028e*/ 	.short	0x0470


	//----- nvinfo : EIATTR_SW_WAR
	.align		4
.L_43:
        /*0290*/ 	.byte	0x04, 0x36
        /*0292*/ 	.short	(.L_45 - .L_44)
.L_44:
        /*0294*/ 	.word	0x00000008
.L_45:


//--------------------- .nv.callgraph             --------------------------
	.section	.nv.callgraph,"",@"SHT_CUDA_CALLGRAPH"
	.align	4
	.sectionentsize	8
	.align		4
        /*0000*/ 	.word	0x00000000
	.align		4
        /*0004*/ 	.word	0xffffffff
	.align		4
        /*0008*/ 	.word	index@(_ZN7cutlass13device_kernelINS_4gemm6kernel13GemmUniversalIN4cute5tupleIJiiiiEEENS1_10collective13CollectiveMmaINS1_34MainloopSm90TmaGmmaWarpSpecializedILi4ENS5_IJNS4_1CILi1EEENSA_ILi2EEESB_EEENS1_35KernelTmaWarpSpecializedCooperativeEEENS5_IJNSA_ILi128EEENSA_ILi256EEENSA_ILi64EEEEEENS_6half_tENS5_IJlSB_lEEESK_SL_NS4_8TiledMMAINS4_8MMA_AtomIJNS4_4SM904GMMA26MMA_64x256x16_F32F16F16_SSILNSP_5MajorE0ELSR_0ELNSP_7ScaleInE1ELSS_1EEEEEENS4_6LayoutINS5_IJSC_SB_SB_EEENS5_IJSB_NSA_ILi0EEESX_EEEEENS5_IJNS4_10UnderscoreES10_S10_EEEEENS4_23SM90_TMA_LOAD_MULTICASTENS4_14ComposedLayoutINS4_7SwizzleILi3ELi4ELi3EEENS4_18smem_ptr_flag_bitsILi16EEENSV_INS5_IJNSA_ILi8EEESI_EEENS5_IJSI_SB_EEEEEEEvNS4_8identityENS4_13SM90_TMA_LOADES1D_vS1E_EENS_8epilogue10collective6detail29Sm90TmaWarpSpecializedAdapterINS1I_15DefaultEpilogueISK_SL_SL_NS1H_6thread17LinearCombinationISK_Li1EffLNS1M_9ScaleType4KindE0ELNS_15FloatRoundStyleE2ESK_EENS1_15EpilogueDefaultEEEEEvvEEEEvNT_6ParamsE)
	.align		4
        /*000c*/ 	.word	index@(__assertfail)
	.align		4
        /*0010*/ 	.word	0x00000000
	.align		4
        /*0014*/ 	.word	0xfffffffe
	.align		4
        /*0018*/ 	.word	0x00000000
	.align		4
        /*001c*/ 	.word	0xfffffffd
	.align		4
        /*0020*/ 	.word	0x00000000
	.align		4
        /*0024*/ 	.word	0xfffffffc


//--------------------- .nv.constant4             --------------------------
	.section	.nv.constant4,"a",@progbits
	.align	8
	.align		8
.nv.constant4:
        /*0000*/ 	.dword	__assertfail
	.align		8
        /*0008*/ 	.dword	__unnamed_1
	.align		8
        /*0010*/ 	.dword	_ZN39_INTERNAL_9e27f62b_4_k_cu_05b380b8_29154cuda3std3__45__cpo5beginE
	.align		8
        /*0018*/ 	.dword	_ZN39_INTERNAL_9e27f62b_4_k_cu_05b380b8_29154cuda3std3__45__cpo3endE
	.align		8
        /*0020*/ 	.dword	_ZN39_INTERNAL_9e27f62b_4_k_cu_05b380b8_29154cuda3std3__45__cpo6cbeginE
	.align		8
        /*0028*/ 	.dword	_ZN39_INTERNAL_9e27f62b_4_k_cu_05b380b8_29154cuda3std3__45__cpo4cendE
	.align		8
        /*0030*/ 	.dword	_ZN39_INTERNAL_9e27f62b_4_k_cu_05b380b8_29154cuda3std3__441_GLOBAL__N__9e27f62b_4_k_cu_05b380b8_29156ignoreE
	.align		8
        /*0038*/ 	.dword	_ZN39_INTERNAL_9e27f62b_4_k_cu_05b380b8_29154cuda3std3__419piecewise_constructE
	.align		8
        /*0040*/ 	.dword	_ZN39_INTERNAL_9e27f62b_4_k_cu_05b380b8_29154cuda3std3__48in_placeE
	.align		8
        /*0048*/ 	.dword	_ZN39_INTERNAL_9e27f62b_4_k_cu_05b380b8_29154cuda3std6ranges3__45__cpo4swapE
	.align		8
        /*0050*/ 	.dword	_ZN39_INTERNAL_9e27f62b_4_k_cu_05b380b8_29154cuda3std6ranges3__45__cpo9iter_moveE
	.align		8
        /*0058*/ 	.dword	_ZN39_INTERNAL_9e27f62b_4_k_cu_05b380b8_29154cute7productE
	.align		8
        /*0060*/ 	.dword	_ZN39_INTERNAL_9e27f62b_4_k_cu_05b380b8_29154cute1_E
	.align		8
        /*0068*/ 	.dword	$str$22
	.align		8
        /*0070*/ 	.dword	$str$23


//--------------------- .text._ZN7cutlass13device_kernelINS_4gemm6kernel13GemmUniversalIN4cute5tupleIJiiiiEEENS1_10collective13CollectiveMmaINS1_34MainloopSm90TmaGmmaWarpSpecializedILi4ENS5_IJNS4_1CILi1EEENSA_ILi2EEESB_EEENS1_35KernelTmaWarpSpecializedCooperativeEEENS5_IJNSA_ILi128EEENSA_ILi256EEENSA_ILi64EEEEEENS_6half_tENS5_IJlSB_lEEESK_SL_NS4_8TiledMMAINS4_8MMA_AtomIJNS4_4SM904GMMA26MMA_64x256x16_F32F16F16_SSILNSP_5MajorE0ELSR_0ELNSP_7ScaleInE1ELSS_1EEEEEENS4_6LayoutINS5_IJSC_SB_SB_EEENS5_IJSB_NSA_ILi0EEESX_EEEEENS5_IJNS4_10UnderscoreES10_S10_EEEEENS4_23SM90_TMA_LOAD_MULTICASTENS4_14ComposedLayoutINS4_7SwizzleILi3ELi4ELi3EEENS4_18smem_ptr_flag_bitsILi16EEENSV_INS5_IJNSA_ILi8EEESI_EEENS5_IJSI_SB_EEEEEEEvNS4_8identityENS4_13SM90_TMA_LOADES1D_vS1E_EENS_8epilogue10collective6detail29Sm90TmaWarpSpecializedAdapterINS1I_15DefaultEpilogueISK_SL_SL_NS1H_6thread17LinearCombinationISK_Li1EffLNS1M_9ScaleType4KindE0ELNS_15FloatRoundStyleE2ESK_EENS1_15EpilogueDefaultEEEEEvvEEEEvNT_6ParamsE --------------------------
	.section	.text._ZN7cutlass13device_kernelINS_4gemm6kernel13GemmUniversalIN4cute5tupleIJiiiiEEENS1_10collective13CollectiveMmaINS1_34MainloopSm90TmaGmmaWarpSpecializedILi4ENS5_IJNS4_1CILi1EEENSA_ILi2EEESB_EEENS1_35KernelTmaWarpSpecializedCooperativeEEENS5_IJNSA_ILi128EEENSA_ILi256EEENSA_ILi64EEEEEENS_6half_tENS5_IJlSB_lEEESK_SL_NS4_8TiledMMAINS4_8MMA_AtomIJNS4_4SM904GMMA26MMA_64x256x16_F32F16F16_SSILNSP_5MajorE0ELSR_0ELNSP_7ScaleInE1ELSS_1EEEEEENS4_6LayoutINS5_IJSC_SB_SB_EEENS5_IJSB_NSA_ILi0EEESX_EEEEENS5_IJNS4_10UnderscoreES10_S10_EEEEENS4_23SM90_TMA_LOAD_MULTICASTENS4_14ComposedLayoutINS4_7SwizzleILi3ELi4ELi3EEENS4_18smem_ptr_flag_bitsILi16EEENSV_INS5_IJNSA_ILi8EEESI_EEENS5_IJSI_SB_EEEEEEEvNS4_8identityENS4_13SM90_TMA_LOADES1D_vS1E_EENS_8epilogue10collective6detail29Sm90TmaWarpSpecializedAdapterINS1I_15DefaultEpilogueISK_SL_SL_NS1H_6thread17LinearCombinationISK_Li1EffLNS1M_9ScaleType4KindE0ELNS_15FloatRoundStyleE2ESK_EENS1_15EpilogueDefaultEEEEEvvEEEEvNT_6ParamsE,"ax",@progbits
	.align	128
.text._ZN7cutlass13device_kernelINS_4gemm6kernel13GemmUniversalIN4cute5tupleIJiiiiEEENS1_10collective13CollectiveMmaINS1_34MainloopSm90TmaGmmaWarpSpecializedILi4ENS5_IJNS4_1CILi1EEENSA_ILi2EEESB_EEENS1_35KernelTmaWarpSpecializedCooperativeEEENS5_IJNSA_ILi128EEENSA_ILi256EEENSA_ILi64EEEEEENS_6half_tENS5_IJlSB_lEEESK_SL_NS4_8TiledMMAINS4_8MMA_AtomIJNS4_4SM904GMMA26MMA_64x256x16_F32F16F16_SSILNSP_5MajorE0ELSR_0ELNSP_7ScaleInE1ELSS_1EEEEEENS4_6LayoutINS5_IJSC_SB_SB_EEENS5_IJSB_NSA_ILi0EEESX_EEEEENS5_IJNS4_10UnderscoreES10_S10_EEEEENS4_23SM90_TMA_LOAD_MULTICASTENS4_14ComposedLayoutINS4_7SwizzleILi3ELi4ELi3EEENS4_18smem_ptr_flag_bitsILi16EEENSV_INS5_IJNSA_ILi8EEESI_EEENS5_IJSI_SB_EEEEEEEvNS4_8identityENS4_13SM90_TMA_LOADES1D_vS1E_EENS_8epilogue10collective6detail29Sm90TmaWarpSpecializedAdapterINS1I_15DefaultEpilogueISK_SL_SL_NS1H_6thread17LinearCombinationISK_Li1EffLNS1M_9ScaleType4KindE0ELNS_15FloatRoundStyleE2ESK_EENS1_15EpilogueDefaultEEEEEvvEEEEvNT_6ParamsE:
        .type           _ZN7cutlass13device_kernelINS_4gemm6kernel13GemmUniversalIN4cute5tupleIJiiiiEEENS1_10collective13CollectiveMmaINS1_34MainloopSm90TmaGmmaWarpSpecializedILi4ENS5_IJNS4_1CILi1EEENSA_ILi2EEESB_EEENS1_35KernelTmaWarpSpecializedCooperativeEEENS5_IJNSA_ILi128EEENSA_ILi256EEENSA_ILi64EEEEEENS_6half_tENS5_IJlSB_lEEESK_SL_NS4_8TiledMMAINS4_8MMA_AtomIJNS4_4SM904GMMA26MMA_64x256x16_F32F16F16_SSILNSP_5MajorE0ELSR_0ELNSP_7ScaleInE1ELSS_1EEEEEENS4_6LayoutINS5_IJSC_SB_SB_EEENS5_IJSB_NSA_ILi0EEESX_EEEEENS5_IJNS4_10UnderscoreES10_S10_EEEEENS4_23SM90_TMA_LOAD_MULTICASTENS4_14ComposedLayoutINS4_7SwizzleILi3ELi4ELi3EEENS4_18smem_ptr_flag_bitsILi16EEENSV_INS5_IJNSA_ILi8EEESI_EEENS5_IJSI_SB_EEEEEEEvNS4_8identityENS4_13SM90_TMA_LOADES1D_vS1E_EENS_8epilogue10collective6detail29Sm90TmaWarpSpecializedAdapterINS1I_15DefaultEpilogueISK_SL_SL_NS1H_6thread17LinearCombinationISK_Li1EffLNS1M_9ScaleType4KindE0ELNS_15FloatRoundStyleE2ESK_EENS1_15EpilogueDefaultEEEEEvvEEEEvNT_6ParamsE,@function
        .size           _ZN7cutlass13device_kernelINS_4gemm6kernel13GemmUniversalIN4cute5tupleIJiiiiEEENS1_10collective13CollectiveMmaINS1_34MainloopSm90TmaGmmaWarpSpecializedILi4ENS5_IJNS4_1CILi1EEENSA_ILi2EEESB_EEENS1_35KernelTmaWarpSpecializedCooperativeEEENS5_IJNSA_ILi128EEENSA_ILi256EEENSA_ILi64EEEEEENS_6half_tENS5_IJlSB_lEEESK_SL_NS4_8TiledMMAINS4_8MMA_AtomIJNS4_4SM904GMMA26MMA_64x256x16_F32F16F16_SSILNSP_5MajorE0ELSR_0ELNSP_7ScaleInE1ELSS_1EEEEEENS4_6LayoutINS5_IJSC_SB_SB_EEENS5_IJSB_NSA_ILi0EEESX_EEEEENS5_IJNS4_10UnderscoreES10_S10_EEEEENS4_23SM90_TMA_LOAD_MULTICASTENS4_14ComposedLayoutINS4_7SwizzleILi3ELi4ELi3EEENS4_18smem_ptr_flag_bitsILi16EEENSV_INS5_IJNSA_ILi8EEESI_EEENS5_IJSI_SB_EEEEEEEvNS4_8identityENS4_13SM90_TMA_LOADES1D_vS1E_EENS_8epilogue10collective6detail29Sm90TmaWarpSpecializedAdapterINS1I_15DefaultEpilogueISK_SL_SL_NS1H_6thread17LinearCombinationISK_Li1EffLNS1M_9ScaleType4KindE0ELNS_15FloatRoundStyleE2ESK_EENS1_15EpilogueDefaultEEEEEvvEEEEvNT_6ParamsE,(.L_x_325 - _ZN7cutlass13device_kernelINS_4gemm6kernel13GemmUniversalIN4cute5tupleIJiiiiEEENS1_10collective13CollectiveMmaINS1_34MainloopSm90TmaGmmaWarpSpecializedILi4ENS5_IJNS4_1CILi1EEENSA_ILi2EEESB_EEENS1_35KernelTmaWarpSpecializedCooperativeEEENS5_IJNSA_ILi128EEENSA_ILi256EEENSA_ILi64EEEEEENS_6half_tENS5_IJlSB_lEEESK_SL_NS4_8TiledMMAINS4_8MMA_AtomIJNS4_4SM904GMMA26MMA_64x256x16_F32F16F16_SSILNSP_5MajorE0ELSR_0ELNSP_7ScaleInE1ELSS_1EEEEEENS4_6LayoutINS5_IJSC_SB_SB_EEENS5_IJSB_NSA_ILi0EEESX_EEEEENS5_IJNS4_10UnderscoreES10_S10_EEEEENS4_23SM90_TMA_LOAD_MULTICASTENS4_14ComposedLayoutINS4_7SwizzleILi3ELi4ELi3EEENS4_18smem_ptr_flag_bitsILi16EEENSV_INS5_IJNSA_ILi8EEESI_EEENS5_IJSI_SB_EEEEEEEvNS4_8identityENS4_13SM90_TMA_LOADES1D_vS1E_EENS_8epilogue10collective6detail29Sm90TmaWarpSpecializedAdapterINS1I_15DefaultEpilogueISK_SL_SL_NS1H_6thread17LinearCombinationISK_Li1EffLNS1M_9ScaleType4KindE0ELNS_15FloatRoundStyleE2ESK_EENS1_15EpilogueDefaultEEEEEvvEEEEvNT_6ParamsE)
        .other          _ZN7cutlass13device_kernelINS_4gemm6kernel13GemmUniversalIN4cute5tupleIJiiiiEEENS1_10collective13CollectiveMmaINS1_34MainloopSm90TmaGmmaWarpSpecializedILi4ENS5_IJNS4_1CILi1EEENSA_ILi2EEESB_EEENS1_35KernelTmaWarpSpecializedCooperativeEEENS5_IJNSA_ILi128EEENSA_ILi256EEENSA_ILi64EEEEEENS_6half_tENS5_IJlSB_lEEESK_SL_NS4_8TiledMMAINS4_8MMA_AtomIJNS4_4SM904GMMA26MMA_64x256x16_F32F16F16_SSILNSP_5MajorE0ELSR_0ELNSP_7ScaleInE1ELSS_1EEEEEENS4_6LayoutINS5_IJSC_SB_SB_EEENS5_IJSB_NSA_ILi0EEESX_EEEEENS5_IJNS4_10UnderscoreES10_S10_EEEEENS4_23SM90_TMA_LOAD_MULTICASTENS4_14ComposedLayoutINS4_7SwizzleILi3ELi4ELi3EEENS4_18smem_ptr_flag_bitsILi16EEENSV_INS5_IJNSA_ILi8EEESI_EEENS5_IJSI_SB_EEEEEEEvNS4_8identityENS4_13SM90_TMA_LOADES1D_vS1E_EENS_8epilogue10collective6detail29Sm90TmaWarpSpecializedAdapterINS1I_15DefaultEpilogueISK_SL_SL_NS1H_6thread17LinearCombinationISK_Li1EffLNS1M_9ScaleType4KindE0ELNS_15FloatRoundStyleE2ESK_EENS1_15EpilogueDefaultEEEEEvvEEEEvNT_6ParamsE,@"STO_CUDA_ENTRY STV_DEFAULT"
_ZN7cutlass13device_kernelINS_4gemm6kernel13GemmUniversalIN4cute5tupleIJiiiiEEENS1_10collective13CollectiveMmaINS1_34MainloopSm90TmaGmmaWarpSpecializedILi4ENS5_IJNS4_1CILi1EEENSA_ILi2EEESB_EEENS1_35KernelTmaWarpSpecializedCooperativeEEENS5_IJNSA_ILi128EEENSA_ILi256EEENSA_ILi64EEEEEENS_6half_tENS5_IJlSB_lEEESK_SL_NS4_8TiledMMAINS4_8MMA_AtomIJNS4_4SM904GMMA26MMA_64x256x16_F32F16F16_SSILNSP_5MajorE0ELSR_0ELNSP_7ScaleInE1ELSS_1EEEEEENS4_6LayoutINS5_IJSC_SB_SB_EEENS5_IJSB_NSA_ILi0EEESX_EEEEENS5_IJNS4_10UnderscoreES10_S10_EEEEENS4_23SM90_TMA_LOAD_MULTICASTENS4_14ComposedLayoutINS4_7SwizzleILi3ELi4ELi3EEENS4_18smem_ptr_flag_bitsILi16EEENSV_INS5_IJNSA_ILi8EEESI_EEENS5_IJSI_SB_EEEEEEEvNS4_8identityENS4_13SM90_TMA_LOADES1D_vS1E_EENS_8epilogue10collective6detail29Sm90TmaWarpSpecializedAdapterINS1I_15DefaultEpilogueISK_SL_SL_NS1H_6thread17LinearCombinationISK_Li1EffLNS1M_9ScaleType4KindE0ELNS_15FloatRoundStyleE2ESK_EENS1_15EpilogueDefaultEEEEEvvEEEEvNT_6ParamsE:
[----:B------:R-:W0:Y:S01]  /*0000*/  LDC R1, c[0x0][0x28] ;  /* 0x00000a00ff017b82 */ /* 0x000e220000000800 */
[----:B------:R-:W1:Y:S01]  /*0010*/  S2R R18, SR_TID.X ;  /* 0x0000000000127919 */ /* 0x000e620000002100 */
[----:B------:R-:W-:Y:S01]  /*0020*/  ELECT P0, URZ, PT ;  /* 0x00000000003f782f */ /* 0x000fe20003800000 */
[----:B------:R-:W-:Y:S01]  /*0030*/  BSSY B0, `(.L_x_0) ;  /* 0x000000f000007945 */ /* 0x000fe20003800000 */
[--C-:B-1----:R-:W-:Y:S02]  /*0040*/  SHF.R.U32.HI R0, RZ, 0x5, R18.reuse ;  /* 0x00000005ff007819 */ /* 0x102fe40000011612 */
[----:B------:R-:W-:-:S03]  /*0050*/  SHF.R.U32.HI R3, RZ, 0x7, R18 ;  /* 0x00000007ff037819 */ /* 0x000fc60000011612 */
[----:B------:R-:W1:Y:S04]  /*0060*/  SHFL.IDX PT, R2, R0, RZ, 0x1f ;  /* 0x00001fff00027589 */ /* 0x000e6800000e0000 */
[----:B------:R2:W3:Y:S01]  /*0070*/  SHFL.IDX PT, R5, R3, RZ, 0x1f ;  /* 0x00001fff03057589 */ /* 0x0004e200000e0000 */
[----:B-1----:R-:W-:-:S13]  /*0080*/  ISETP.NE.OR P0, PT, R2, RZ, !P0 ;  /* 0x000000ff0200720c */ /* 0x002fda0004705670 */
[----:B0-23--:R-:W-:Y:S05]  /*0090*/  @P0 BRA `(.L_x_1) ;  /* 0x0000000000200947 */ /* 0x00dfea0003800000 */
[----:B------:R-:W-:Y:S02]  /*00a0*/  ULDC.64 UR4, c[0x0][0x198] ;  /* 0x0000660000047ab9 */ /* 0x000fe40000000a00 */
[----:B------:R-:W-:Y:S02]  /*00b0*/  UIADD3 UR6, UP0, UR4, 0xf0, URZ ;  /* 0x000000f004067890 */ /* 0x000fe4000ff1e03f */
[----:B------:R-:W-:Y:S02]  /*00c0*/  UIADD3 UR4, UP1, UR4, 0x1f0, URZ ;  /* 0x000001f004047890 */ /* 0x000fe4000ff3e03f */
[----:B------:R-:W-:Y:S02]  /*00d0*/  UIADD3.X UR7, URZ, UR5, URZ, UP0, !UPT ;  /* 0x000000053f077290 */ /* 0x000fe400087fe43f */
[----:B------:R-:W-:-:S07]  /*00e0*/  UIADD3.X UR5, URZ, UR5, URZ, UP1, !UPT ;  /* 0x000000053f057290 */ /* 0x000fce0008ffe43f */
[----:B------:R0:W-:Y:S02]  /*00f0*/  UTMACCTL.PF [UR6] ;  /* 0x00000000060079b9 */ /* 0x0001e40008040000 */
[----:B------:R0:W-:Y:S02]  /*0100*/  UTMACCTL.PF [UR4] ;  /* 0x00000000040079b9 */ /* 0x0001e40008040000 */
[----:B0-----:R-:W-:Y:S01]  /*0110*/  NOP ;  /* 0x0000000000007918 */ /* 0x001fe20000000000 */
.L_x_1:
[----:B------:R-:W-:Y:S05]  /*0120*/  BSYNC B0 ;  /* 0x0000000000007941 */ /* 0x000fea0003800000 */
.L_x_0:
[----:B------:R-:W0:Y:S02]  /*0130*/  SHFL.IDX PT, R3, R0, RZ, 0x1f ;  /* 0x00001fff00037589 */ /* 0x000e2400000e0000 */
[----:B0-----:R-:W-:-:S13]  /*0140*/  ISETP.NE.AND P0, PT, R3, RZ, PT ;  /* 0x000000ff0300720c */ /* 0x001fda0003f05270 */
[----:B------:R-:W-:Y:S05]  /*0150*/  @P0 BRA `(.L_x_2) ;  /* 0x0000000000580947 */ /* 0x000fea0003800000 */
[----:B------:R-:W0:Y:S01]  /*0160*/  S2UR UR8, SR_CgaCtaId ;  /* 0x00000000000879c3 */ /* 0x000e220000008800 */
[----:B------:R-:W-:Y:S01]  /*0170*/  UMOV UR4, 0x400 ;  /* 0x0000040000047882 */ /* 0x000fe20000000000 */
[----:B------:R-:W-:Y:S01]  /*0180*/  UMOV UR5, 0x1 ;  /* 0x0000000100057882 */ /* 0x000fe20000000000 */
[----:B------:R-:W-:Y:S01]  /*0190*/  UMOV UR6, 0x4 ;  /* 0x0000000400067882 */ /* 0x000fe20000000000 */
[----:B------:R-:W-:Y:S01]  /*01a0*/  ELECT P0, URZ, PT ;  /* 0x00000000003f782f */ /* 0x000fe20003800000 */
[----:B------:R-:W-:-:S04]  /*01b0*/  UIADD3 UR6, -UR6, 0x100000, URZ ;  /* 0x0010000006067890 */ /* 0x000fc8000fffe13f */
[----:B------:R-:W-:Y:S02]  /*01c0*/  USHF.L.U32 UR7, UR6, 0xb, URZ ;  /* 0x0000000b06077899 */ /* 0x000fe4000800063f */
[----:B------:R-:W-:Y:S02]  /*01d0*/  USHF.L.U32 UR6, UR6, 0x1, URZ ;  /* 0x0000000106067899 */ /* 0x000fe4000800063f */
[----:B0-----:R-:W-:Y:S02]  /*01e0*/  ULEA UR8, UR8, UR4, 0x18 ;  /* 0x0000000408087291 */ /* 0x001fe4000f8ec03f */
[----:B------:R-:W-:-:S04]  /*01f0*/  UIADD3 UR4, -UR5, 0x100000, URZ ;  /* 0x0010000005047890 */ /* 0x000fc8000fffe13f */
[----:B------:R-:W-:Y:S02]  /*0200*/  USHF.L.U32 UR5, UR4, 0xb, URZ ;  /* 0x0000000b04057899 */ /* 0x000fe4000800063f */
[----:B------:R-:W-:Y:S01]  /*0210*/  USHF.L.U32 UR4, UR4, 0x1, URZ ;  /* 0x0000000104047899 */ /* 0x000fe2000800063f */
[----:B------:R-:W0:Y:S11]  /*0220*/  FENCE.VIEW.ASYNC.S ;  /* 0x00000000000073c6 */ /* 0x000e360000000000 */
[----:B0-----:R0:W1:Y:S01]  /*0230*/  SYNCS.EXCH.64 URZ, [UR8], UR4 ;  /* 0x00000004083f75b2 */ /* 0x0010620008000100 */
[----:B------:R0:W2:Y:S01]  /*0240*/  SYNCS.EXCH.64 URZ, [UR8+0x20], UR6 ;  /* 0x00002006083f75b2 */ /* 0x0000a20008000100 */
[----:B------:R0:W3:Y:S01]  /*0250*/  SYNCS.EXCH.64 URZ, [UR8+0x8], UR4 ;  /* 0x00000804083f75b2 */ /* 0x0000e20008000100 */
[----:B------:R0:W4:Y:S01]  /*0260*/  SYNCS.EXCH.64 URZ, [UR8+0x28], UR6 ;  /* 0x00002806083f75b2 */ /* 0x0001220008000100 */
[----:B------:R0:W0:Y:S01]  /*0270*/  SYNCS.EXCH.64 URZ, [UR8+0x10], UR4 ;  /* 0x00001004083f75b2 */ /* 0x0000220008000100 */
[----:B------:R0:W0:Y:S01]  /*0280*/  SYNCS.EXCH.64 URZ, [UR8+0x30], UR6 ;  /* 0x00003006083f75b2 */ /* 0x0000220008000100 */
[----:B------:R0:W0:Y:S01]  /*0290*/  SYNCS.EXCH.64 URZ, [UR8+0x18], UR4 ;  /* 0x00001804083f75b2 */ /* 0x0000220008000100 */
[----:B------:R0:W0:Y:S01]  /*02a0*/  SYNCS.EXCH.64 URZ, [UR8+0x38], UR6 ;  /* 0x00003806083f75b2 */ /* 0x0000220008000100 */
[----:B------:R-:W-:Y:S01]  /*02b0*/  NOP ;  /* 0x0000000000007918 */ /* 0x000fe20000000000 */
.L_x_2:
[----:B------:R-:W-:Y:S01]  /*02c0*/  SHF.R.S32.HI R7, RZ, 0x1f, R18 ;  /* 0x0000001fff077819 */ /* 0x000fe20000011412 */
[----:B------:R-:W5:Y:S01]  /*02d0*/  SHFL.IDX PT, R0, R0, RZ, 0x1f ;  /* 0x00001fff00007589 */ /* 0x000f6200000e0000 */
[----:B0-----:R-:W0:Y:S01]  /*02e0*/  S2UR UR8, SR_CTAID.X ;  /* 0x00000000000879c3 */ /* 0x001e220000002500 */
[----:B------:R-:W-:Y:S02]  /*02f0*/  ELECT P0, URZ, PT ;  /* 0x00000000003f782f */ /* 0x000fe40003800000 */
[----:B------:R-:W-:Y:S01]  /*0300*/  LEA.HI R7, R7, R18, RZ, 0x7 ;  /* 0x0000001207077211 */ /* 0x000fe200078f38ff */
[----:B------:R-:W1:Y:S01]  /*0310*/  S2R R4, SR_CTAID.Y ;  /* 0x0000000000047919 */ /* 0x000e620000002600 */
[----:B------:R-:W-:Y:S01]  /*0320*/  ULDC UR4, c[0x0][0x154] ;  /* 0x0000550000047ab9 */ /* 0x000fe20000000800 */
[----:B------:R-:W-:Y:S01]  /*0330*/  NOP ;  /* 0x0000000000007918 */ /* 0x000fe20000000000 */
[----:B------:R-:W-:Y:S01]  /*0340*/  LOP3.LUT R7, R7, 0xffffff80, RZ, 0xc0, !PT ;  /* 0xffffff8007077812 */ /* 0x000fe200078ec0ff */
[----:B------:R-:W-:Y:S01]  /*0350*/  NOP ;  /* 0x0000000000007918 */ /* 0x000fe20000000000 */
[----:B------:R-:W2:Y:S03]  /*0360*/  LDC R12, c[0x0][0x140] ;  /* 0x00005000ff0c7b82 */ /* 0x000ea60000000800 */
[----:B------:R-:W-:-:S05]  /*0370*/  IMAD.IADD R7, R18, 0x1, -R7 ;  /* 0x0000000112077824 */ /* 0x000fca00078e0a07 */
[----:B------:R-:W-:Y:S02]  /*0380*/  SHF.R.S32.HI R6, RZ, 0x1f, R7 ;  /* 0x0000001fff067819 */ /* 0x000fe40000011407 */
[----:B------:R-:W-:Y:S02]  /*0390*/  LOP3.LUT P2, RZ, R7, 0x7, RZ, 0xc0, !PT ;  /* 0x0000000707ff7812 */ /* 0x000fe4000784c0ff */
[----:B------:R-:W-:Y:S02]  /*03a0*/  LEA.HI R6, R6, R7, RZ, 0x3 ;  /* 0x0000000706067211 */ /* 0x000fe400078f18ff */
[----:B-----5:R-:W-:Y:S02]  /*03b0*/  ISETP.NE.OR P0, PT, R0, RZ, !P0 ;  /* 0x000000ff0000720c */ /* 0x020fe40004705670 */
[--C-:B------:R-:W-:Y:S02]  /*03c0*/  SHF.R.S32.HI R0, RZ, 0x3, R6.reuse ;  /* 0x00000003ff007819 */ /* 0x100fe40000011406 */
[----:B------:R-:W-:-:S02]  /*03d0*/  SHF.R.S32.HI R9, RZ, 0x1f, R6 ;  /* 0x0000001fff097819 */ /* 0x000fc40000011406 */
[----:B------:R-:W-:Y:S02]  /*03e0*/  SHF.R.S32.HI R6, RZ, 0x1f, R3 ;  /* 0x0000001fff067819 */ /* 0x000fe40000011403 */
[----:B------:R-:W-:Y:S02]  /*03f0*/  LEA.HI R9, R9, R0, RZ, 0x2 ;  /* 0x0000000009097211 */ /* 0x000fe400078f10ff */
[----:B------:R-:W-:Y:S02]  /*0400*/  LEA.HI R6, R6, R3, RZ, 0x2 ;  /* 0x0000000306067211 */ /* 0x000fe400078f10ff */
[----:B-1----:R-:W-:Y:S01]  /*0410*/  I2FP.F32.U32 R8, R4 ;  /* 0x0000000400087245 */ /* 0x002fe20000201000 */
[----:B------:R-:W-:Y:S01]  /*0420*/  VOTEU.ALL UP0, P0 ;  /* 0x00000000003f7886 */ /* 0x000fe20000000000 */
[----:B------:R-:W-:Y:S01]  /*0430*/  LOP3.LUT R6, R6, 0x3ffffffc, RZ, 0xc0, !PT ;  /* 0x3ffffffc06067812 */ /* 0x000fe200078ec0ff */
[----:B------:R-:W-:Y:S01]  /*0440*/  VOTEU.ALL UP1, P0 ;  /* 0x00000000003f7886 */ /* 0x000fe20000020000 */
[----:B------:R-:W-:Y:S01]  /*0450*/  LOP3.LUT R9, R9, 0xfffffffc, RZ, 0xc0, !PT ;  /* 0xfffffffc09097812 */ /* 0x000fe200078ec0ff */
[----:B------:R-:W-:Y:S01]  /*0460*/  FMUL R10, R8, UR4 ;  /* 0x00000004080a7c20 */ /* 0x000fe20008400000 */
[----:B------:R-:W1:Y:S01]  /*0470*/  @!UP0 S2UR UR7, SR_CgaCtaId ;  /* 0x00000000000789c3 */ /* 0x000e620000008800 */
[----:B------:R-:W-:Y:S01]  /*0480*/  IMAD.IADD R11, R3, 0x1, -R6 ;  /* 0x00000001030b7824 */ /* 0x000fe200078e0a06 */
[----:B0-----:R-:W-:Y:S01]  /*0490*/  I2FP.F32.U32 R6, UR8 ;  /* 0x0000000800067c45 */ /* 0x001fe20008201000 */
[----:B------:R-:W-:Y:S01]  /*04a0*/  IMAD.IADD R0, R0, 0x1, -R9 ;  /* 0x0000000100007824 */ /* 0x000fe200078e0a09 */
[----:B------:R-:W-:Y:S01]  /*04b0*/  ULDC UR4, c[0x0][0x150] ;  /* 0x0000540000047ab9 */ /* 0x000fe20000000800 */
[----:B------:R-:W0:Y:S01]  /*04c0*/  F2I.U32.TRUNC.NTZ R10, R10 ;  /* 0x0000000a000a7305 */ /* 0x000e22000020f000 */
[----:B------:R-:W-:Y:S01]  /*04d0*/  SHF.R.S32.HI R3, RZ, 0x1f, R2 ;  /* 0x0000001fff037819 */ /* 0x000fe20000011402 */
[----:B------:R-:W-:Y:S01]  /*04e0*/  FMUL R6, R6, UR4 ;  /* 0x0000000406067c20 */ /* 0x000fe20008400000 */
[----:B------:R-:W5:Y:S01]  /*04f0*/  LDC R9, c[0x0][0x148] ;  /* 0x00005200ff097b82 */ /* 0x000f620000000800 */
[----:B------:R-:W-:Y:S01]  /*0500*/  IMAD R11, R11, 0x4, R0 ;  /* 0x000000040b0b7824 */ /* 0x000fe200078e0200 */
[----:B------:R-:W-:Y:S01]  /*0510*/  LEA.HI R3, R3, R2, RZ, 0x2 ;  /* 0x0000000203037211 */ /* 0x000fe200078f10ff */
[----:B------:R-:W-:Y:S01]  /*0520*/  UMOV UR4, 0x20 ;  /* 0x0000002000047882 */ /* 0x000fe20000000000 */
[----:B------:R-:W-:Y:S01]  /*0530*/  @!UP0 UMOV UR6, 0x400 ;  /* 0x0000040000068882 */ /* 0x000fe20000000000 */
[----:B------:R-:W3:Y:S01]  /*0540*/  F2I.U32.TRUNC.NTZ R6, R6 ;  /* 0x0000000600067305 */ /* 0x000ee2000020f000 */
[----:B------:R-:W-:Y:S01]  /*0550*/  LOP3.LUT R3, R3, 0xfffffffc, RZ, 0xc0, !PT ;  /* 0xfffffffc03037812 */ /* 0x000fe200078ec0ff */
[----:B------:R-:W-:Y:S01]  /*0560*/  IMAD.SHL.U32 R22, R11, 0x4, RZ ;  /* 0x000000040b167824 */ /* 0x000fe200078e00ff */
[----:B------:R-:W4:Y:S01]  /*0570*/  LDC R8, c[0x0][0x144] ;  /* 0x00005100ff087b82 */ /* 0x000f220000000800 */
[----:B------:R-:W-:-:S04]  /*0580*/  @!UP0 UIADD3 UR4, -UR4, 0x100000, URZ ;  /* 0x0010000004048890 */ /* 0x000fc8000fffe13f */
[----:B------:R-:W-:Y:S02]  /*0590*/  @!UP0 USHF.L.U32 UR5, UR4, 0xb, URZ ;  /* 0x0000000b04058899 */ /* 0x000fe4000800063f */
[----:B------:R-:W-:Y:S01]  /*05a0*/  @!UP0 USHF.L.U32 UR4, UR4, 0x1, URZ ;  /* 0x0000000104048899 */ /* 0x000fe2000800063f */
[----:B--2---:R-:W-:Y:S01]  /*05b0*/  ISETP.EQ.U32.AND P3, PT, R12, 0x1, PT ;  /* 0x000000010c00780c */ /* 0x004fe20003f62070 */
[----:B------:R-:W-:Y:S01]  /*05c0*/  IMAD.IADD R0, R2, 0x1, -R3 ;  /* 0x0000000102007824 */ /* 0x000fe200078e0a03 */
[----:B------:R-:W-:Y:S01]  /*05d0*/  LOP3.LUT R22, R11, 0xc, R22, 0x78, !PT ;  /* 0x0000000c0b167812 */ /* 0x000fe200078e7816 */
[----:B0-----:R-:W-:Y:S01]  /*05e0*/  IMAD.MOV R14, RZ, RZ, -R10 ;  /* 0x000000ffff0e7224 */ /* 0x001fe200078e0a0a */
[----:B-1----:R-:W-:Y:S02]  /*05f0*/  @!UP0 ULEA UR6, UR7, UR6, 0x18 ;  /* 0x0000000607068291 */ /* 0x002fe4000f8ec03f */
[----:B------:R-:W-:Y:S01]  /*0600*/  ISETP.NE.AND P1, PT, R0, 0x3, PT ;  /* 0x000000030000780c */ /* 0x000fe20003f25270 */
[----:B------:R-:W-:Y:S01]  /*0610*/  VOTEU.ALL UP0, P0 ;  /* 0x00000000003f7886 */ /* 0x000fe20000000000 */
[----:B------:R-:W-:Y:S01]  /*0620*/  ISETP.LT.U32.AND P0, PT, R22, 0x2, !P2 ;  /* 0x000000021600780c */ /* 0x000fe20005701070 */
[----:B---3--:R-:W-:Y:S01]  /*0630*/  IMAD.MOV R3, RZ, RZ, -R6 ;  /* 0x000000ffff037224 */ /* 0x008fe200078e0a06 */
[----:B------:R-:W-:-:S02]  /*0640*/  ISETP.EQ.OR P1, PT, R0, RZ, !P1 ;  /* 0x000000ff0000720c */ /* 0x000fc40004f22670 */
[----:B------:R-:W-:Y:S01]  /*0650*/  ISETP.NE.AND P2, PT, R5, RZ, PT ;  /* 0x000000ff0500720c */ /* 0x000fe20003f45270 */
[----:B-----5:R-:W-:Y:S01]  /*0660*/  IMAD R7, R9, R14, R4 ;  /* 0x0000000e09077224 */ /* 0x020fe200078e0204 */
[----:B------:R-:W-:Y:S01]  /*0670*/  ISETP.EQ.AND P1, PT, R5, RZ, P1 ;  /* 0x000000ff0500720c */ /* 0x000fe20000f22270 */
[----:B------:R-:W0:Y:S02]  /*0680*/  FENCE.VIEW.ASYNC.S ;  /* 0x00000000000073c6 */ /* 0x000e240000000000 */
[----:B0-----:R0:W1:Y:S01]  /*0690*/  @!UP0 SYNCS.EXCH.64 URZ, [UR6+0x50], UR4 ;  /* 0x00005004063f85b2 */ /* 0x0010620008000100 */
[----:B------:R-:W-:Y:S02]  /*06a0*/  ISETP.NE.AND P4, PT, R7, R22, PT ;  /* 0x000000160700720c */ /* 0x000fe40003f85270 */
[----:B------:R-:W-:Y:S01]  /*06b0*/  SEL R19, RZ, 0x1, !P1 ;  /* 0x00000001ff137807 */ /* 0x000fe20004800000 */
[----:B----4-:R-:W-:Y:S02]  /*06c0*/  IMAD R3, R8, R3, UR8 ;  /* 0x0000000808037e24 */ /* 0x010fe4000f8e0203 */
[----:B------:R-:W-:-:S03]  /*06d0*/  VIADD R8, R5, 0xffffffff ;  /* 0xffffffff05087836 */ /* 0x000fc60000000000 */
[----:B------:R-:W-:Y:S02]  /*06e0*/  ISETP.EQ.OR P4, PT, R3, RZ, !P4 ;  /* 0x000000ff0300720c */ /* 0x000fe40006782670 */
[----:B------:R-:W-:Y:S02]  /*06f0*/  ISETP.GE.U32.AND P5, PT, R8, 0x2, PT ;  /* 0x000000020800780c */ /* 0x000fe40003fa6070 */
[----:B------:R-:W-:Y:S02]  /*0700*/  PLOP3.LUT P0, PT, P0, P4, PT, 0x80, 0x0 ;  /* 0x000000000000781c */ /* 0x000fe40000709070 */
[----:B------:R-:W-:Y:S01]  /*0710*/  SEL R19, R19, 0x2, P5 ;  /* 0x0000000213137807 */ /* 0x000fe20002800000 */
[----:B------:R0:W2:Y:S01]  /*0720*/  @!UP1 SYNCS.EXCH.64 URZ, [UR6+0x58], UR4 ;  /* 0x00005804063f95b2 */ /* 0x0000a20008000100 */
[----:B------:R-:W-:Y:S01]  /*0730*/  P2R R156, PR, RZ, 0x1 ;  /* 0x00000001ff9c7803 */ /* 0x000fe20000000000 */
[----:B------:R-:W-:Y:S01]  /*0740*/  NOP ;  /* 0x0000000000007918 */ /* 0x000fe20000000000 */
[----:B------:R-:W-:Y:S07]  /*0750*/  @!P3 BRA `(.L_x_3) ;  /* 0x000000000008b947 */ /* 0x000fee0003800000 */
[----:B-12---:R-:W-:Y:S01]  /*0760*/  UCGABAR_ARV ;  /* 0x00000000000079c7 */ /* 0x006fe20008000000 */
[----:B------:R-:W-:Y:S05]  /*0770*/  BRA `(.L_x_4) ;  /* 0x0000000000047947 */ /* 0x000fea0003800000 */
.L_x_3:
[----:B-12---:R-:W-:Y:S01]  /*0780*/  NOP ;  /* 0x0000000000007918 */ /* 0x006fe20000000000 */
.L_x_4:
[----:B------:R-:W1:Y:S01]  /*0790*/  LDC R2, c[0x0][0x65c] ;  /* 0x00019700ff027b82 */ /* 0x000e620000000800 */
[----:B------:R-:W-:Y:S02]  /*07a0*/  IMAD.U32 R6, RZ, RZ, UR8 ;  /* 0x00000008ff067e24 */ /* 0x000fe4000f8e00ff */
[----:B------:R-:W-:Y:S01]  /*07b0*/  IMAD.MOV.U32 R7, RZ, RZ, RZ ;  /* 0x000000ffff077224 */ /* 0x000fe200078e00ff */
[----:B-1----:R-:W-:-:S04]  /*07c0*/  ISETP.NE.AND P1, PT, R2, 0x1, PT ;  /* 0x000000010200780c */ /* 0x002fc80003f25270 */
[----:B------:R-:W-:-:S09]  /*07d0*/  P2R R5, PR, RZ, 0x2 ;  /* 0x00000002ff057803 */ /* 0x000fd20000000000 */
[----:B------:R-:W1:Y:S01]  /*07e0*/  @P1 LDC R17, c[0x0][0x10] ;  /* 0x00000400ff111b82 */ /* 0x000e620000000800 */
[----:B------:R-:W-:Y:S02]  /*07f0*/  @P1 IMAD.MOV.U32 R5, RZ, RZ, RZ ;  /* 0x000000ffff051224 */ /* 0x000fe400078e00ff */
[----:B------:R-:W-:-:S05]  /*0800*/  @P1 IMAD.MOV.U32 R13, RZ, RZ, RZ ;  /* 0x000000ffff0d1224 */ /* 0x000fca00078e00ff */
[----:B------:R-:W2:Y:S01]  /*0810*/  @!P1 LDC R11, c[0x0][0xc] ;  /* 0x00000300ff0b9b82 */ /* 0x000ea20000000800 */
[----:B-1----:R-:W-:-:S04]  /*0820*/  @P1 IMAD.WIDE.U32 R16, R17, UR8, R4 ;  /* 0x0000000811101c25 */ /* 0x002fc8000f8e0004 */
[----:B------:R-:W-:Y:S02]  /*0830*/  @P1 IMAD.IADD R17, R17, 0x1, R13 ;  /* 0x0000000111111824 */ /* 0x000fe400078e020d */
[----:B--2---:R-:W-:-:S04]  /*0840*/  @!P1 IMAD.WIDE.U32 R6, R4, R11, R6 ;  /* 0x0000000b04069225 */ /* 0x004fc800078e0006 */
[----:B------:R-:W-:Y:S02]  /*0850*/  @!P1 IMAD.MOV.U32 R16, RZ, RZ, R6 ;  /* 0x000000ffff109224 */ /* 0x000fe400078e0006 */
[----:B------:R-:W-:Y:S01]  /*0860*/  @!P1 IMAD.MOV.U32 R17, RZ, RZ, R7 ;  /* 0x000000ffff119224 */ /* 0x000fe200078e0007 */
[----:B------:R-:W-:Y:S06]  /*0870*/  @!P3 BRA `(.L_x_5) ;  /* 0x00000000000cb947 */ /* 0x000fec0003800000 */
[----:B------:R-:W-:Y:S01]  /*0880*/  UCGABAR_WAIT ;  /* 0x0000000000007dc7 */ /* 0x000fe20008000000 */
[----:B------:R-:W-:Y:S01]  /*0890*/  CCTL.IVALL ;  /* 0x00000000ff00798f */ /* 0x000fe20002000000 */
[----:B------:R-:W-:Y:S05]  /*08a0*/  BRA `(.L_x_6) ;  /* 0x0000000000047947 */ /* 0x000fea0003800000 */
.L_x_5:
[----:B------:R-:W-:Y:S06]  /*08b0*/  BAR.SYNC.DEFER_BLOCKING 0x0 ;  /* 0x0000000000007b1d */ /* 0x000fec0000010000 */
.L_x_6:
[----:B------:R-:W-:Y:S05]  /*08c0*/  @!P2 BRA `(.L_x_7) ;  /* 0x000000980064a947 */ /* 0x000fea0003800000 */
[----:B------:R-:W-:-:S13]  /*08d0*/  ISETP.GT.U32.AND P0, PT, R8, 0x1, PT ;  /* 0x000000010800780c */ /* 0x000fda0003f04070 */
[----:B0-----:R-:W-:Y:S05]  /*08e0*/  @P0 EXIT ;  /* 0x000000000000094d */ /* 0x001fea0003800000 */
[----:B------:R-:W-:Y:S01]  /*08f0*/  ULDC.64 UR4, c[0x0][0x650] ;  /* 0x0001940000047ab9 */ /* 0x000fe20000000a00 */
[----:B------:R-:W-:Y:S01]  /*0900*/  PRMT R0, RZ, 0x7610, R0 ;  /* 0x00007610ff007816 */ /* 0x000fe20000000000 */
[----:B------:R-:W-:Y:S01]  /*0910*/  IMAD.MOV.U32 R153, RZ, RZ, -0x1 ;  /* 0xffffffffff997424 */ /* 0x000fe200078e00ff */
[----:B------:R-:W-:Y:S01]  /*0920*/  ISETP.GE.U32.AND P0, PT, R16, UR4, PT ;  /* 0x0000000410007c0c */ /* 0x000fe2000bf06070 */
[----:B------:R-:W-:Y:S02]  /*0930*/  IMAD.MOV.U32 R152, RZ, RZ, -0x1 ;  /* 0xffffffffff987424 */ /* 0x000fe400078e00ff */
[----:B------:R-:W-:Y:S01]  /*0940*/  IMAD.MOV.U32 R23, RZ, RZ, -0x1 ;  /* 0xffffffffff177424 */ /* 0x000fe200078e00ff */
[----:B------:R-:W-:-:S13]  /*0950*/  ISETP.GE.U32.AND.EX P0, PT, R17, UR5, PT, P0 ;  /* 0x0000000511007c0c */ /* 0x000fda000bf06100 */
[----:B------:R-:W-:Y:S05]  /*0960*/  @P0 BRA `(.L_x_8) ;  /* 0x00000004002c0947 */ /* 0x000fea0003800000 */
[----:B------:R-:W0:Y:S01]  /*0970*/  LDC.64 R20, c[0x0][0x628] ;  /* 0x00018a00ff147b82 */ /* 0x000e220000000a00 */
[----:B------:R-:W-:Y:S02]  /*0980*/  IMAD.MOV.U32 R6, RZ, RZ, R16 ;  /* 0x000000ffff067224 */ /* 0x000fe400078e0010 */
[----:B------:R-:W-:-:S05]  /*0990*/  IMAD.MOV.U32 R7, RZ, RZ, R17 ;  /* 0x000000ffff077224 */ /* 0x000fca00078e0011 */
[----:B------:R-:W1:Y:S08]  /*09a0*/  LDC R0, c[0x0][0x630] ;  /* 0x00018c00ff007b82 */ /* 0x000e700000000800 */
[----:B------:R-:W2:Y:S01]  /*09b0*/  LDC.64 R24, c[0x0][0x620] ;  /* 0x00018800ff187b82 */ /* 0x000ea20000000a00 */
[----:B0-----:R-:W-:-:S04]  /*09c0*/  ISETP.NE.U32.AND P0, PT, R20, RZ, PT ;  /* 0x000000ff1400720c */ /* 0x001fc80003f05070 */
[----:B------:R-:W-:-:S13]  /*09d0*/  ISETP.NE.AND.EX P0, PT, R21, RZ, PT, P0 ;  /* 0x000000ff1500720c */ /* 0x000fda0003f05300 */
[----:B-12---:R-:W-:Y:S05]  /*09e0*/  @!P0 BRA `(.L_x_9) ;  /* 0x0000000000288947 */ /* 0x006fea0003800000 */
[----:B------:R-:W0:Y:S02]  /*09f0*/  LDC R13, c[0x0][0x634] ;  /* 0x00018d00ff0d7b82 */ /* 0x000e240000000800 */
[----:B0-----:R-:W-:-:S05]  /*0a00*/  IADD3 R13, P0, R16, R13, RZ ;  /* 0x0000000d100d7210 */ /* 0x001fca0007f1e0ff */
[----:B------:R-:W-:-:S04]  /*0a10*/  IMAD.X R15, RZ, RZ, R17, P0 ;  /* 0x000000ffff0f7224 */ /* 0x000fc800000e0611 */
[----:B------:R-:W-:-:S04]  /*0a20*/  IMAD.WIDE.U32 R6, R15, R20, RZ ;  /* 0x000000140f067225 */ /* 0x000fc800078e00ff */
[----:B------:R-:W-:-:S04]  /*0a30*/  IMAD.WIDE.U32 R10, P0, R13, R21, R6 ;  /* 0x000000150d0a7225 */ /* 0x000fc80007800006 */
[----:B------:R-:W-:-:S04]  /*0a40*/  IMAD.WIDE.U32 R6, R13, R20, RZ ;  /* 0x000000140d067225 */ /* 0x000fc800078e00ff */
[----:B------:R-:W-:Y:S01]  /*0a50*/  IMAD.X R13, RZ, RZ, RZ, P0 ;  /* 0x000000ffff0d7224 */ /* 0x000fe200000e06ff */
[----:B------:R-:W-:Y:S01]  /*0a60*/  IADD3 RZ, P0, R7, R10, RZ ;  /* 0x0000000a07ff7210 */ /* 0x000fe20007f1e0ff */
[----:B------:R-:W-:-:S04]  /*0a70*/  IMAD.MOV.U32 R12, RZ, RZ, R11 ;  /* 0x000000ffff0c7224 */ /* 0x000fc800078e000b */
[----:B------:R-:W-:-:S08]  /*0a80*/  IMAD.WIDE.U32.X R6, R15, R21, R12, P0 ;  /* 0x000000150f067225 */ /* 0x000fd000000e040c */
.L_x_9:
[----:B------:R-:W0:Y:S01]  /*0a90*/  LDC.64 R20, c[0x0][0x640] ;  /* 0x00019000ff147b82 */ /* 0x000e220000000a00 */
[--C-:B------:R-:W-:Y:S01]  /*0aa0*/  SHF.R.U64 R27, R6, R0, R7.reuse ;  /* 0x00000000061b7219 */ /* 0x100fe20000001207 */
[----:B------:R-:W-:Y:S01]  /*0ab0*/  IMAD R28, R9, R14, R4 ;  /* 0x0000000e091c7224 */ /* 0x000fe200078e0204 */
[----:B------:R-:W-:Y:S02]  /*0ac0*/  SHF.R.U32.HI R0, RZ, R0, R7 ;  /* 0x00000000ff007219 */ /* 0x000fe40000011607 */
[----:B------:R-:W-:-:S03]  /*0ad0*/  IADD3 R5, P0, RZ, -R27, RZ ;  /* 0x8000001bff057210 */ /* 0x000fc60007f1e0ff */
[----:B------:R-:W1:Y:S02]  /*0ae0*/  LDC R8, c[0x0][0x618] ;  /* 0x00018600ff087b82 */ /* 0x000e640000000800 */
[----:B------:R-:W-:-:S04]  /*0af0*/  IMAD.X R7, RZ, RZ, ~R0, P0 ;  /* 0x000000ffff077224 */ /* 0x000fc800000e0e00 */
[-C--:B------:R-:W-:Y:S02]  /*0b00*/  IMAD R0, R7, R24.reuse, RZ ;  /* 0x0000001807007224 */ /* 0x080fe400078e02ff */
[----:B------:R-:W2:Y:S01]  /*0b10*/  LDC R11, c[0x0][0x608] ;  /* 0x00018200ff0b7b82 */ /* 0x000ea20000000800 */
[----:B------:R-:W-:-:S04]  /*0b20*/  IMAD.WIDE.U32 R6, R5, R24, R16 ;  /* 0x0000001805067225 */ /* 0x000fc800078e0010 */
[----:B------:R-:W-:Y:S02]  /*0b30*/  IMAD R5, R5, R25, R0 ;  /* 0x0000001905057224 */ /* 0x000fe400078e0200 */
[----:B------:R-:W-:Y:S01]  /*0b40*/  IMAD.MOV.U32 R25, RZ, RZ, 0x1 ;  /* 0x00000001ff197424 */ /* 0x000fe200078e00ff */
[----:B------:R-:W3:Y:S01]  /*0b50*/  LDC R12, c[0x0][0x658] ;  /* 0x00019600ff0c7b82 */ /* 0x000ee20000000800 */
[----:B0-----:R-:W-:Y:S01]  /*0b60*/  ISETP.NE.U32.AND P0, PT, R20, RZ, PT ;  /* 0x000000ff1400720c */ /* 0x001fe20003f05070 */
[----:B------:R-:W-:Y:S02]  /*0b70*/  IMAD.IADD R5, R7, 0x1, R5 ;  /* 0x0000000107057824 */ /* 0x000fe400078e0205 */
[----:B------:R-:W-:Y:S01]  /*0b80*/  IMAD.MOV.U32 R7, RZ, RZ, -0x1 ;  /* 0xffffffffff077424 */ /* 0x000fe200078e00ff */
[----:B------:R-:W-:-:S03]  /*0b90*/  ISETP.NE.AND.EX P0, PT, R21, RZ, PT, P0 ;  /* 0x000000ff1500720c */ /* 0x000fc60003f05300 */
[----:B------:R-:W0:Y:S01]  /*0ba0*/  LDC R15, c[0x0][0x600] ;  /* 0x00018000ff0f7b82 */ /* 0x000e220000000800 */
[-CC-:B-1----:R-:W-:Y:S02]  /*0bb0*/  SHF.R.U64 R13, R6, R8.reuse, R5.reuse ;  /* 0x00000008060d7219 */ /* 0x182fe40000001205 */
[----:B------:R-:W-:-:S05]  /*0bc0*/  SHF.R.U32.HI R0, RZ, R8, R5 ;  /* 0x00000008ff007219 */ /* 0x000fca0000011605 */
[----:B------:R-:W1:Y:S01]  /*0bd0*/  LDC R23, c[0x0][0x648] ;  /* 0x00019200ff177b82 */ /* 0x000e620000000800 */
[-CC-:B--2---:R-:W-:Y:S02]  /*0be0*/  SHF.R.U64 R29, R13, R11.reuse, R0.reuse ;  /* 0x0000000b0d1d7219 */ /* 0x184fe40000001200 */
[----:B------:R-:W-:-:S05]  /*0bf0*/  SHF.R.U32.HI R5, RZ, R11, R0 ;  /* 0x0000000bff057219 */ /* 0x000fca0000011600 */
[----:B------:R-:W2:Y:S01]  /*0c00*/  LDC R24, c[0x0][0x638] ;  /* 0x00018e00ff187b82 */ /* 0x000ea20000000800 */
[-CC-:B---3--:R-:W-:Y:S02]  /*0c10*/  SHF.R.U64 R14, R29, R12.reuse, R5.reuse ;  /* 0x0000000c1d0e7219 */ /* 0x188fe40000001205 */
[-C--:B------:R-:W-:Y:S02]  /*0c20*/  SHF.L.U32 R0, R7, R12.reuse, RZ ;  /* 0x0000000c07007219 */ /* 0x080fe400000006ff */
[----:B------:R-:W-:Y:S01]  /*0c30*/  SHF.R.U32.HI R5, RZ, R12, R5 ;  /* 0x0000000cff057219 */ /* 0x000fe20000011605 */
[----:B------:R-:W-:Y:S01]  /*0c40*/  IMAD.MOV.U32 R4, RZ, RZ, R14 ;  /* 0x000000ffff047224 */ /* 0x000fe200078e000e */
[----:B------:R-:W-:Y:S01]  /*0c50*/  LOP3.LUT R10, RZ, R0, RZ, 0x33, !PT ;  /* 0x00000000ff0a7212 */ /* 0x000fe200078e33ff */
[----:B------:R-:W3:Y:S01]  /*0c60*/  LDC R26, c[0x0][0x610] ;  /* 0x00018400ff1a7b82 */ /* 0x000ee20000000800 */
[----:B------:R-:W-:Y:S05]  /*0c70*/  @!P0 BRA `(.L_x_10) ;  /* 0x0000000000288947 */ /* 0x000fea0003800000 */
[----:B------:R-:W4:Y:S02]  /*0c80*/  LDC R9, c[0x0][0x64c] ;  /* 0x00019300ff097b82 */ /* 0x000f240000000800 */
[----:B----4-:R-:W-:-:S05]  /*0c90*/  IADD3 R9, P0, R14, R9, RZ ;  /* 0x000000090e097210 */ /* 0x010fca0007f1e0ff */
        /* <DEDUP_REMOVED lines=8> */
.L_x_10:
[----:B-1----:R-:W-:Y:S01]  /*0d20*/  SHF.R.U64 R4, R4, R23, R5 ;  /* 0x0000001704047219 */ /* 0x002fe20000001205 */
[----:B0-----:R-:W-:Y:S01]  /*0d30*/  VIADD R6, R15, 0xffffffff ;  /* 0xffffffff0f067836 */ /* 0x001fe20000000000 */
[----:B------:R-:W-:Y:S01]  /*0d40*/  SHF.L.U32 R0, R25, R12, RZ ;  /* 0x0000000c19007219 */ /* 0x000fe200000006ff */
[----:B------:R-:W-:Y:S01]  /*0d50*/  IMAD.MOV.U32 R23, RZ, RZ, R27 ;  /* 0x000000ffff177224 */ /* 0x000fe200078e001b */
[----:B------:R-:W-:Y:S01]  /*0d60*/  LOP3.LUT R5, R29, R10, RZ, 0xc0, !PT ;  /* 0x0000000a1d057212 */ /* 0x000fe200078ec0ff */
[----:B------:R-:W-:Y:S01]  /*0d70*/  IMAD.MOV R7, RZ, RZ, -R4 ;  /* 0x000000ffff077224 */ /* 0x000fe200078e0a04 */
[----:B------:R-:W-:Y:S02]  /*0d80*/  SEL R3, R3, R28, !P1 ;  /* 0x0000001c03037207 */ /* 0x000fe40004800000 */
[----:B------:R-:W-:Y:S01]  /*0d90*/  LOP3.LUT R6, R13, R6, RZ, 0xc0, !PT ;  /* 0x000000060d067212 */ /* 0x000fe200078ec0ff */
[----:B------:R-:W-:Y:S02]  /*0da0*/  IMAD R4, R0, R4, R5 ;  /* 0x0000000400047224 */ /* 0x000fe400078e0205 */
[----:B--2---:R-:W-:-:S02]  /*0db0*/  IMAD R0, R7, R24, R14 ;  /* 0x0000001807007224 */ /* 0x004fc400078e020e */
[----:B---3--:R-:W-:Y:S02]  /*0dc0*/  IMAD R3, R4, R26, R3 ;  /* 0x0000001a04037224 */ /* 0x008fe400078e0203 */
[----:B------:R-:W-:Y:S02]  /*0dd0*/  IMAD.MOV.U32 R5, RZ, RZ, 0x1 ;  /* 0x00000001ff057424 */ /* 0x000fe400078e00ff */
[----:B------:R-:W-:-:S03]  /*0de0*/  IMAD R4, R0, R15, R6 ;  /* 0x0000000f00047224 */ /* 0x000fc600078e0206 */
[----:B------:R-:W-:Y:S02]  /*0df0*/  PRMT R0, R5, 0x7610, R0 ;  /* 0x0000761005007816 */ /* 0x000fe40000000000 */
[----:B------:R-:W-:Y:S02]  /*0e00*/  SEL R152, R4, R3, !P1 ;  /* 0x0000000304987207 */ /* 0x000fe40004800000 */
[----:B------:R-:W-:-:S07]  /*0e10*/  SEL R153, R3, R4, !P1 ;  /* 0x0000000403997207 */ /* 0x000fce0004800000 */
.L_x_8:
[----:B------:R-:W-:-:S08]  /*0e20*/  NOP ;  /* 0x0000000000007918 */ /* 0x000fd00000000000 */
[----:B------:R-:W0:Y:S02]  /*0e30*/  USETMAXREG.TRY_ALLOC.CTAPOOL UP0, 0xe8 ;  /* 0x000000e8000079c8 */ /* 0x000e240008000600 */
[----:B0-----:R-:W-:-:S13]  /*0e40*/  PLOP3.LUT P0, PT, PT, PT, UP0, 0x80, 0x0 ;  /* 0x000000000000781c */ /* 0x001fda0003f0f008 */
[----:B------:R-:W-:Y:S05]  /*0e50*/  @!P0 BRA `(.L_x_8) ;  /* 0xfffffffc00f08947 */ /* 0x000fea000383ffff */
[----:B------:R-:W-:Y:S01]  /*0e60*/  ULDC.64 UR4, c[0x0][0x598] ;  /* 0x0001660000047ab9 */ /* 0x000fe20000000a00 */
[----:B------:R-:W-:Y:S01]  /*0e70*/  ULDC.64 UR36, c[0x0][0x208] ;  /* 0x0000820000247ab9 */ /* 0x000fe20000000a00 */
[----:B------:R-:W-:-:S04]  /*0e80*/  ISETP.NE.U32.AND P0, PT, RZ, UR4, PT ;  /* 0x00000004ff007c0c */ /* 0x000fc8000bf05070 */
[----:B------:R-:W-:-:S13]  /*0e90*/  ISETP.NE.AND.EX P0, PT, RZ, UR5, PT, P0 ;  /* 0x00000005ff007c0c */ /* 0x000fda000bf05300 */
[----:B------:R-:W-:Y:S05]  /*0ea0*/  @!P0 BRA `(.L_x_11) ;  /* 0x00000000001c8947 */ /* 0x000fea0003800000 */
[----:B------:R-:W0:Y:S02]  /*0eb0*/  LDC.64 R4, c[0x0][0x598] ;  /* 0x00016600ff047b82 */ /* 0x000e240000000a00 */
[----:B0-----:R-:W2:Y:S02]  /*0ec0*/  LDG.E.64 R4, desc[UR36][R4.64] ;  /* 0x0000002404047981 */ /* 0x001ea4000c1e1b00 */
[----:B--2---:R-:W-:-:S04]  /*0ed0*/  ISETP.NE.U32.AND P0, PT, R4, RZ, PT ;  /* 0x000000ff0400720c */ /* 0x004fc80003f05070 */
[----:B------:R-:W-:-:S13]  /*0ee0*/  ISETP.NE.AND.EX P0, PT, R5, RZ, PT, P0 ;  /* 0x000000ff0500720c */ /* 0x000fda0003f05300 */
[----:B------:R-:W-:Y:S05]  /*0ef0*/  @!P0 BRA `(.L_x_11) ;  /* 0x0000000000088947 */ /* 0x000fea0003800000 */
[----:B------:R0:W5:Y:S01]  /*0f00*/  LD.E R154, desc[UR36][R4.64] ;  /* 0x00000024049a7980 */ /* 0x000162000c101900 */
[----:B------:R-:W-:Y:S05]  /*0f10*/  BRA `(.L_x_12) ;  /* 0x0000000000247947 */ /* 0x000fea0003800000 */
.L_x_11:
[----:B------:R-:W-:Y:S02]  /*0f20*/  ULDC.64 UR4, c[0x0][0x588] ;  /* 0x0001620000047ab9 */ /* 0x000fe40000000a00 */
[----:B------:R-:W-:-:S04]  /*0f30*/  ISETP.NE.U32.AND P0, PT, RZ, UR4, PT ;  /* 0x00000004ff007c0c */ /* 0x000fc8000bf05070 */
[----:B------:R-:W-:-:S13]  /*0f40*/  ISETP.NE.AND.EX P0, PT, RZ, UR5, PT, P0 ;  /* 0x00000005ff007c0c */ /* 0x000fda000bf05300 */
[----:B------:R-:W-:Y:S05]  /*0f50*/  @!P0 BRA `(.L_x_13) ;  /* 0x00000000000c8947 */ /* 0x000fea0003800000 */
[----:B------:R-:W0:Y:S02]  /*0f60*/  LDC.64 R154, c[0x0][0x588] ;  /* 0x00016200ff9a7b82 */ /* 0x000e240000000a00 */
[----:B0-----:R1:W5:Y:S01]  /*0f70*/  LDG.E R154, desc[UR36][R154.64] ;  /* 0x000000249a9a7981 */ /* 0x001362000c1e1900 */
[----:B------:R-:W-:Y:S05]  /*0f80*/  BRA `(.L_x_12) ;  /* 0x0000000000087947 */ /* 0x000fea0003800000 */
.L_x_13:
[----:B------:R-:W-:Y:S02]  /*0f90*/  ULDC UR4, c[0x0][0x580] ;  /* 0x0001600000047ab9 */ /* 0x000fe40000000800 */
[----:B------:R-:W-:-:S07]  /*0fa0*/  IMAD.U32 R154, RZ, RZ, UR4 ;  /* 0x00000004ff9a7e24 */ /* 0x000fce000f8e00ff */
.L_x_12:
[----:B------:R-:W-:Y:S02]  /*0fb0*/  ULDC.64 UR4, c[0x0][0x5a0] ;  /* 0x0001680000047ab9 */ /* 0x000fe40000000a00 */
[----:B------:R-:W-:-:S04]  /*0fc0*/  ISETP.NE.U32.AND P0, PT, RZ, UR4, PT ;  /* 0x00000004ff007c0c */ /* 0x000fc8000bf05070 */
[----:B------:R-:W-:-:S13]  /*0fd0*/  ISETP.NE.AND.EX P0, PT, RZ, UR5, PT, P0 ;  /* 0x00000005ff007c0c */ /* 0x000fda000bf05300 */
[----:B------:R-:W-:Y:S05]  /*0fe0*/  @!P0 BRA `(.L_x_14) ;  /* 0x00000000001c8947 */ /* 0x000fea0003800000 */
[----:B0-----:R-:W0:Y:S02]  /*0ff0*/  LDC.64 R4, c[0x0][0x5a0] ;  /* 0x00016800ff047b82 */ /* 0x001e240000000a00 */
[----:B0-----:R-:W2:Y:S02]  /*1000*/  LDG.E.64 R4, desc[UR36][R4.64] ;  /* 0x0000002404047981 */ /* 0x001ea4000c1e1b00 */
[----:B--2---:R-:W-:-:S04]  /*1010*/  ISETP.NE.U32.AND P0, PT, R4, RZ, PT ;  /* 0x000000ff0400720c */ /* 0x004fc80003f05070 */
[----:B------:R-:W-:-:S13]  /*1020*/  ISETP.NE.AND.EX P0, PT, R5, RZ, PT, P0 ;  /* 0x000000ff0500720c */ /* 0x000fda0003f05300 */
[----:B------:R-:W-:Y:S05]  /*1030*/  @!P0 BRA `(.L_x_14) ;  /* 0x0000000000088947 */ /* 0x000fea0003800000 */
[----:B-1----:R0:W5:Y:S01]  /*1040*/  LD.E R155, desc[UR36][R4.64] ;  /* 0x00000024049b7980 */ /* 0x002162000c101900 */
[----:B------:R-:W-:Y:S05]  /*1050*/  BRA `(.L_x_15) ;  /* 0x0000000000247947 */ /* 0x000fea0003800000 */
.L_x_14:
[----:B------:R-:W-:Y:S02]  /*1060*/  ULDC.64 UR4, c[0x0][0x590] ;  /* 0x0001640000047ab9 */ /* 0x000fe40000000a00 */
[----:B------:R-:W-:-:S04]  /*1070*/  ISETP.NE.U32.AND P0, PT, RZ, UR4, PT ;  /* 0x00000004ff007c0c */ /* 0x000fc8000bf05070 */
[----:B------:R-:W-:-:S13]  /*1080*/  ISETP.NE.AND.EX P0, PT, RZ, UR5, PT, P0 ;  /* 0x00000005ff007c0c */ /* 0x000fda000bf05300 */
[----:B------:R-:W-:Y:S05]  /*1090*/  @!P0 BRA `(.L_x_16) ;  /* 0x00000000000c8947 */ /* 0x000fea0003800000 */
[----:B0-----:R-:W1:Y:S02]  /*10a0*/  LDC.64 R4, c[0x0][0x590] ;  /* 0x00016400ff047b82 */ /* 0x001e640000000a00 */
[----:B-1----:R1:W5:Y:S01]  /*10b0*/  LDG.E R155, desc[UR36][R4.64] ;  /* 0x00000024049b7981 */ /* 0x002362000c1e1900 */
[----:B------:R-:W-:Y:S05]  /*10c0*/  BRA `(.L_x_15) ;  /* 0x0000000000087947 */ /* 0x000fea0003800000 */
.L_x_16:
[----:B------:R-:W-:Y:S02]  /*10d0*/  ULDC UR4, c[0x0][0x584] ;  /* 0x0001610000047ab9 */ /* 0x000fe40000000800 */
[----:B-1----:R-:W-:-:S07]  /*10e0*/  IMAD.U32 R155, RZ, RZ, UR4 ;  /* 0x00000004ff9b7e24 */ /* 0x002fce000f8e00ff */
.L_x_15:
[----:B------:R-:W-:-:S13]  /*10f0*/  LOP3.LUT P0, RZ, R0, 0xff, RZ, 0xc0, !PT ;  /* 0x000000ff00ff7812 */ /* 0x000fda000780c0ff */
[----:B------:R-:W-:Y:S05]  /*1100*/  @!P0 EXIT ;  /* 0x000000000000894d */ /* 0x000fea0003800000 */
[----:B------:R-:W-:Y:S01]  /*1110*/  ULDC UR4, c[0x0][0x28c] ;  /* 0x0000a30000047ab9 */ /* 0x000fe20000000800 */
[----:B------:R-:W-:Y:S01]  /*1120*/  LOP3.LUT R157, R19, 0x1, RZ, 0xfc, !PT ;  /* 0x00000001139d7812 */ /* 0x000fe200078efcff */
[----:B------:R-:W-:Y:S01]  /*1130*/  UIADD3 UR4, UR4, 0x3f, URZ ;  /* 0x0000003f04047890 */ /* 0x000fe2000fffe03f */
[----:B------:R-:W-:Y:S01]  /*1140*/  UMOV UR38, URZ ;  /* 0x0000003f00267c82 */ /* 0x000fe20008000000 */
[----:B------:R-:W-:Y:S02]  /*1150*/  UMOV UR39, URZ ;  /* 0x0000003f00277c82 */ /* 0x000fe40008000000 */
[----:B------:R-:W-:-:S04]  /*1160*/  USHF.R.S32.HI UR5, URZ, 0x1f, UR4 ;  /* 0x0000001f3f057899 */ /* 0x000fc80008011404 */
[----:B------:R-:W-:-:S04]  /*1170*/  ULEA.HI UR5, UR5, UR4, URZ, 0x6 ;  /* 0x0000000405057291 */ /* 0x000fc8000f8f303f */
[----:B------:R-:W-:-:S12]  /*1180*/  USHF.R.S32.HI UR40, URZ, 0x6, UR5 ;  /* 0x000000063f287899 */ /* 0x000fd80008011405 */
.L_x_290:
[----:B------:R-:W-:Y:S01]  /*1190*/  LOP3.LUT R0, R18, 0x80, RZ, 0xc0, !PT ;  /* 0x0000008012007812 */ /* 0x000fe200078ec0ff */
[----:B--2---:R-:W2:Y:S01]  /*11a0*/  S2UR UR7, SR_CgaCtaId ;  /* 0x00000000000779c3 */ /* 0x004ea20000008800 */
[----:B------:R-:W-:Y:S02]  /*11b0*/  UMOV UR6, 0x400 ;  /* 0x0000040000067882 */ /* 0x000fe40000000000 */
[----:B------:R-:W-:-:S06]  /*11c0*/  SHF.R.U32.HI R0, RZ, 0x7, R0 ;  /* 0x00000007ff007819 */ /* 0x000fcc0000011600 */
[----:B---3--:R-:W3:Y:S01]  /*11d0*/  SHFL.IDX PT, R0, R0, RZ, 0x1f ;  /* 0x00001fff00007589 */ /* 0x008ee200000e0000 */
[----:B--2---:R-:W-:Y:S01]  /*11e0*/  ULEA UR6, UR7, UR6, 0x18 ;  /* 0x0000000607067291 */ /* 0x004fe2000f8ec03f */
[----:B---3--:R-:W-:-:S13]  /*11f0*/  R2UR UR4, R0 ;  /* 0x00000000000472ca */ /* 0x008fda00000e0000 */
[----:B------:R-:W-:-:S04]  /*1200*/  ULEA.HI UR5, UR4, UR4, URZ, 0x1 ;  /* 0x0000000404057291 */ /* 0x000fc8000f8f083f */
[----:B------:R-:W-:-:S04]  /*1210*/  ULOP3.LUT UR5, UR5, 0x7fffe, URZ, 0xc0, !UPT ;  /* 0x0007fffe05057892 */ /* 0x000fc8000f8ec03f */
[----:B------:R-:W-:-:S03]  /*1220*/  UIADD3 UR5, UR4, -UR5, URZ ;  /* 0x8000000504057290 */ /* 0x000fc6000fffe03f */
[----:B------:R-:W-:Y:S01]  /*1230*/  ULDC UR4, c[0x0][0x28c] ;  /* 0x0000a30000047ab9 */ /* 0x000fe20000000800 */
[----:B------:R-:W-:Y:S01]  /*1240*/  ULEA UR5, UR5, UR6, 0xd ;  /* 0x0000000605057291 */ /* 0x000fe2000f8e683f */
[----:B------:R-:W-:-:S03]  /*1250*/  ISETP.LT.AND P0, PT, RZ, UR4, PT ;  /* 0x00000004ff007c0c */ /* 0x000fc6000bf01270 */
[----:B------:R-:W-:-:S04]  /*1260*/  UIADD3 UR5, UR5, 0x100, URZ ;  /* 0x0000010005057890 */ /* 0x000fc8000fffe03f */
[----:B------:R-:W-:-:S04]  /*1270*/  USHF.R.U32.HI UR5, URZ, 0x4, UR5 ;  /* 0x000000043f057899 */ /* 0x000fc80008011605 */
[----:B------:R-:W-:Y:S02]  /*1280*/  ULOP3.LUT UR41, UR5, 0x3fff, URZ, 0xc0, !UPT ;  /* 0x00003fff05297892 */ /* 0x000fe4000f8ec03f */
[----:B-1----:R-:W-:Y:S10]  /*1290*/  @P0 BRA `(.L_x_17) ;  /* 0x0000000000400947 */ /* 0x002ff40003800000 */
[----:B------:R-:W-:Y:S01]  /*12a0*/  MOV R0, 0x0 ;  /* 0x0000000000007802 */ /* 0x000fe20000000f00 */
[----:B------:R-:W-:Y:S01]  /*12b0*/  ULDC.64 UR4, c[0x4][0x68] ;  /* 0x01001a0000047ab9 */ /* 0x000fe20000000a00 */
[----:B------:R-:W-:Y:S01]  /*12c0*/  ULDC.64 UR6, c[0x4][0x8] ;  /* 0x0100020000067ab9 */ /* 0x000fe20000000a00 */
[----:B01----:R-:W-:Y:S01]  /*12d0*/  IMAD.U32 R4, RZ, RZ, UR4 ;  /* 0x00000004ff047e24 */ /* 0x003fe2000f8e00ff */
[----:B------:R0:W1:Y:S01]  /*12e0*/  LDC.64 R14, c[0x4][R0] ;  /* 0x01000000000e7b82 */ /* 0x0000620000000a00 */
[----:B------:R-:W-:Y:S01]  /*12f0*/  IMAD.U32 R5, RZ, RZ, UR5 ;  /* 0x00000005ff057e24 */ /* 0x000fe2000f8e00ff */
[----:B------:R-:W-:Y:S01]  /*1300*/  ULDC.64 UR4, c[0x4][0x70] ;  /* 0x01001c0000047ab9 */ /* 0x000fe20000000a00 */
[----:B------:R-:W-:Y:S02]  /*1310*/  IMAD.U32 R10, RZ, RZ, UR6 ;  /* 0x00000006ff0a7e24 */ /* 0x000fe4000f8e00ff */
[----:B------:R-:W-:Y:S02]  /*1320*/  IMAD.U32 R6, RZ, RZ, UR4 ;  /* 0x00000004ff067e24 */ /* 0x000fe4000f8e00ff */
[----:B------:R-:W-:-:S02]  /*1330*/  IMAD.U32 R7, RZ, RZ, UR5 ;  /* 0x00000005ff077e24 */ /* 0x000fc4000f8e00ff */
[----:B------:R-:W-:Y:S02]  /*1340*/  IMAD.U32 R11, RZ, RZ, UR7 ;  /* 0x00000007ff0b7e24 */ /* 0x000fe4000f8e00ff */
[----:B------:R-:W-:Y:S02]  /*1350*/  IMAD.MOV.U32 R8, RZ, RZ, 0x1e1 ;  /* 0x000001e1ff087424 */ /* 0x000fe400078e00ff */
[----:B------:R-:W-:Y:S02]  /*1360*/  IMAD.MOV.U32 R12, RZ, RZ, 0x1 ;  /* 0x00000001ff0c7424 */ /* 0x000fe400078e00ff */
[----:B0-----:R-:W-:-:S07]  /*1370*/  IMAD.MOV.U32 R13, RZ, RZ, RZ ;  /* 0x000000ffff0d7224 */ /* 0x001fce00078e00ff */
[----:B------:R-:W-:-:S07]  /*1380*/  LEPC R20, `(.L_x_17) ;  /* 0x000000001014794e */ /* 0x000fce0000000000 */
[----:B-1---5:R-:W-:Y:S05]  /*1390*/  CALL.ABS.NOINC R14 ;  /* 0x000000000e007343 */ /* 0x022fea0003c00000 */
.L_x_17:
[----:B------:R-:W-:-:S13]  /*13a0*/  ISETP.NE.AND P0, PT, R157, 0x3, PT ;  /* 0x000000039d00780c */ /* 0x000fda0003f05270 */
[----:B------:R-:W-:Y:S05]  /*13b0*/  @!P0 BRA `(.L_x_18) ;  /* 0x0000000000048947 */ /* 0x000fea0003800000 */
[----:B------:R-:W-:Y:S01]  /*13c0*/  BPT.TRAP 0x1 ;  /* 0x000000040000795c */ /* 0x000fe20000300000 */
.L_x_18:
[----:B------:R-:W2:Y:S01]  /*13d0*/  S2UR UR5, SR_CgaCtaId ;  /* 0x00000000000579c3 */ /* 0x000ea20000008800 */
[----:B------:R-:W-:Y:S01]  /*13e0*/  UMOV UR4, 0x400 ;  /* 0x0000040000047882 */ /* 0x000fe20000000000 */
[----:B------:R-:W-:Y:S02]  /*13f0*/  IMAD.U32 R0, RZ, RZ, UR38 ;  /* 0x00000026ff007e24 */ /* 0x000fe4000f8e00ff */
[----:B------:R-:W-:-:S03]  /*1400*/  IMAD.U32 R3, RZ, RZ, UR39 ;  /* 0x00000027ff037e24 */ /* 0x000fc6000f8e00ff */
[----:B------:R-:W-:Y:S01]  /*1410*/  SHF.L.U32 R0, R0, 0x1f, RZ ;  /* 0x0000001f00007819 */ /* 0x000fe200000006ff */
[----:B--2---:R-:W-:-:S06]  /*1420*/  ULEA UR4, UR5, UR4, 0x18 ;  /* 0x0000000405047291 */ /* 0x004fcc000f8ec03f */
[----:B------:R-:W-:-:S04]  /*1430*/  IMAD.U32 R6, RZ, RZ, UR4 ;  /* 0x00000004ff067e24 */ /* 0x000fc8000f8e00ff */
[----:B------:R-:W-:-:S04]  /*1440*/  IMAD R3, R3, 0x8, R6 ;  /* 0x0000000803037824 */ /* 0x000fc800078e0206 */
[----:B------:R2:W3:Y:S01]  /*1450*/  SYNCS.PHASECHK.TRANS64.TRYWAIT P1, [R3+URZ], R0 ;  /* 0x00000000030075a7 */ /* 0x0004e2000802017f */
[----:B------:R-:W-:Y:S05]  /*1460*/  @!P0 BRA `(.L_x_19) ;  /* 0x0000000000048947 */ /* 0x000fea0003800000 */
[----:B------:R-:W-:Y:S01]  /*1470*/  BPT.TRAP 0x1 ;  /* 0x000000040000795c */ /* 0x000fe20000300000 */
.L_x_19:
[----:B---3--:R-:W-:Y:S05]  /*1480*/  @P1 BRA `(.L_x_20) ;  /* 0x0000000000081947 */ /* 0x008fea0003800000 */
[----:B------:R-:W3:Y:S02]  /*1490*/  SYNCS.PHASECHK.TRANS64.TRYWAIT P1, [R3+URZ], R0 ;  /* 0x00000000030075a7 */ /* 0x000ee4000802017f */
[----:B---3--:R-:W-:Y:S05]  /*14a0*/  @!P1 BRA `(.L_x_21) ;  /* 0x000000a000d89947 */ /* 0x008fea0003800000 */
.L_x_20:
[----:B------:R-:W-:-:S04]  /*14b0*/  UISETP.LT.AND UP0, UPT, UR40, 0x1, UPT ;  /* 0x000000012800788c */ /* 0x000fc8000bf01270 */
[----:B------:R-:W-:-:S06]  /*14c0*/  USEL UR4, UR40, 0x1, UP0 ;  /* 0x0000000128047887 */ /* 0x000fcc0008000000 */
[----:B--23--:R-:W-:Y:S01]  /*14d0*/  IMAD.U32 R0, RZ, RZ, UR4 ;  /* 0x00000004ff007e24 */ /* 0x00cfe2000f8e00ff */
[----:B------:R-:W-:Y:S05]  /*14e0*/  WARPSYNC.ALL ;  /* 0x0000000000007948 */ /* 0x000fea0003800000 */
[----:B------:R-:W-:-:S04]  /*14f0*/  IADD3 R0, -R0, UR40, RZ ;  /* 0x0000002800007c10 */ /* 0x000fc8000fffe1ff */
[----:B------:R-:W-:Y:S02]  /*1500*/  ISETP.GE.AND P1, PT, R0, 0x1, PT ;  /* 0x000000010000780c */ /* 0x000fe40003f26270 */
[----:B------:R-:W-:Y:S01]  /*1510*/  R2UR UR4, R6 ;  /* 0x00000000060472ca */ /* 0x000fe200000e0000 */
[----:B------:R-:W-:Y:S01]  /*1520*/  WARPGROUP.ARRIVE ;  /* 0x00000000000079c5 */ /* 0x000fe20000000000 */
[----:B------:R-:W-:Y:S01]  /*1530*/  UMOV UR9, 0x40000040 ;  /* 0x4000004000097882 */ /* 0x000fe20000000000 */
[----:B------:R-:W-:-:S10]  /*1540*/  UMOV UR11, 0x40000040 ;  /* 0x40000040000b7882 */ /* 0x000fd40000000000 */
[----:B------:R-:W-:-:S04]  /*1550*/  UIADD3 UR4, UR4, 0x10100, URZ ;  /* 0x0001010004047890 */ /* 0x000fc8000fffe03f */
[----:B------:R-:W-:-:S04]  /*1560*/  USHF.R.U32.HI UR4, URZ, 0x4, UR4 ;  /* 0x000000043f047899 */ /* 0x000fc80008011604 */
[----:B------:R-:W-:Y:S02]  /*1570*/  ULOP3.LUT UR5, UR4, 0x3fff, URZ, 0xc0, !UPT ;  /* 0x00003fff04057892 */ /* 0x000fe4000f8ec03f */
[----:B------:R-:W-:Y:S02]  /*1580*/  ULOP3.LUT UR4, UR41, 0x10000, URZ, 0xfc, !UPT ;  /* 0x0001000029047892 */ /* 0x000fe4000f8efc3f */
[----:B------:R-:W-:Y:S02]  /*1590*/  ULOP3.LUT UR5, UR5, 0x10000, URZ, 0xfc, !UPT ;  /* 0x0001000005057892 */ /* 0x000fe4000f8efc3f */
[----:B------:R-:W-:Y:S02]  /*15a0*/  ULEA UR6, UR39, UR4, 0xa ;  /* 0x0000000427067291 */ /* 0x000fe4000f8e503f */
[----:B------:R-:W-:-:S05]  /*15b0*/  ULEA UR7, UR39, UR5, 0xb ;  /* 0x0000000527077291 */ /* 0x000fca000f8e583f */
[----:B------:R-:W-:Y:S02]  /*15c0*/  UMOV UR8, UR6 ;  /* 0x0000000600087c82 */ /* 0x000fe40008000000 */
[----:B------:R-:W-:Y:S02]  /*15d0*/  UMOV UR10, UR7 ;  /* 0x00000007000a7c82 */ /* 0x000fe40008000000 */
[----:B------:R-:W-:Y:S01]  /*15e0*/  HGMMA.64x256x16.F32 R24, gdesc[UR8], RZ, !UPT, gsb0 ;  /* 0x03e00000081879f0 */ /* 0x000fe2000c0008ff */
[----:B------:R-:W-:Y:S02]  /*15f0*/  UIADD3 UR8, UR6, 0x2, URZ ;  /* 0x0000000206087890 */ /* 0x000fe4000fffe03f */
[----:B------:R-:W-:Y:S01]  /*1600*/  UIADD3 UR10, UR7, 0x2, URZ ;  /* 0x00000002070a7890 */ /* 0x000fe2000fffe03f */
[----:B------:R-:W-:Y:S01]  /*1610*/  UMOV UR9, 0x40000040 ;  /* 0x4000004000097882 */ /* 0x000fe20000000000 */
[----:B------:R-:W-:Y:S01]  /*1620*/  UMOV UR11, 0x40000040 ;  /* 0x40000040000b7882 */ /* 0x000fe20000000000 */
[----:B------:R-:W-:-:S02]  /*1630*/  WARPGROUP.DEPBAR.LE gsb0, 0x0 ;  /* 0x00008000000079c5 */ /* 0x000fc40000010000 */
[----:B------:R-:W-:-:S15]  /*1640*/  WARPGROUP.ARRIVE ;  /* 0x00000000000079c5 */ /* 0x000fde0000000000 */
[----:B------:R-:W-:-:S05]  /*1650*/  NOP ;  /* 0x0000000000007918 */ /* 0x000fca0000000000 */
[----:B------:R-:W-:Y:S01]  /*1660*/  HGMMA.64x256x16.F32 R24, gdesc[UR8], R24, gsb0 ;  /* 0x03e00000081879f0 */ /* 0x000fe20008000818 */
[----:B------:R-:W-:Y:S02]  /*1670*/  UIADD3 UR8, UR6, 0x4, URZ ;  /* 0x0000000406087890 */ /* 0x000fe4000fffe03f */
[----:B------:R-:W-:Y:S01]  /*1680*/  UIADD3 UR10, UR7, 0x4, URZ ;  /* 0x00000004070a7890 */ /* 0x000fe2000fffe03f */
[----:B------:R-:W-:Y:S01]  /*1690*/  UMOV UR9, 0x40000040 ;  /* 0x4000004000097882 */ /* 0x000fe20000000000 */
[----:B------:R-:W-:Y:S01]  /*16a0*/  UMOV UR11, 0x40000040 ;  /* 0x40000040000b7882 */ /* 0x000fe20000000000 */
[----:B------:R-:W-:Y:S02]  /*16b0*/  WARPGROUP.DEPBAR.LE gsb0, 0x0 ;  /* 0x00008000000079c5 */ /* 0x000fe40000010000 */
        /* <DEDUP_REMOVED lines=10> */
[----:B------:R-:W-:Y:S03]  /*1760*/  HGMMA.64x256x16.F32 R24, gdesc[UR8], R24, gsb0 ;  /* 0x03e00000081879f0 */ /* 0x000fe60008000818 */
[----:B------:R-:W-:Y:S02]  /*1770*/  WARPGROUP.DEPBAR.LE gsb0, 0x0 ;  /* 0x00008000000079c5 */ /* 0x000fe40000010000 */
[----:B------:R-:W-:Y:S05]  /*1780*/  @!P1 BRA `(.L_x_22) ;  /* 0x0000000400309947 */ /* 0x000fea0003800000 */
[----:B------:R-:W-:Y:S02]  /*1790*/  UIADD3 UR6, UR39, 0x1, URZ ;  /* 0x0000000127067890 */ /* 0x000fe4000fffe03f */
[----:B------:R-:W-:Y:S02]  /*17a0*/  IMAD.U32 R3, RZ, RZ, UR39 ;  /* 0x00000027ff037e24 */ /* 0x000fe4000f8e00ff */
[----:B------:R-:W-:-:S04]  /*17b0*/  UISETP.NE.AND UP0, UPT, UR6, 0x4, UPT ;  /* 0x000000040600788c */ /* 0x000fc8000bf05270 */
[----:B------:R-:W-:Y:S02]  /*17c0*/  USEL UR7, URZ, 0x1, UP0 ;  /* 0x000000013f077887 */ /* 0x000fe40008000000 */
[----:B------:R-:W-:Y:S02]  /*17d0*/  USEL UR6, UR6, URZ, UP0 ;  /* 0x0000003f06067287 */ /* 0x000fe40008000000 */
[----:B------:R-:W-:-:S06]  /*17e0*/  ULOP3.LUT UR7, UR38, UR7, URZ, 0x3c, !UPT ;  /* 0x0000000726077292 */ /* 0x000fcc000f8e3c3f */
[----:B------:R-:W-:-:S07]  /*17f0*/  IMAD.U32 R7, RZ, RZ, UR7 ;  /* 0x00000007ff077e24 */ /* 0x000fce000f8e00ff */
.L_x_29:
[----:B------:R-:W-:Y:S05]  /*1800*/  @!P0 BRA `(.L_x_23) ;  /* 0x0000000000048947 */ /* 0x000fea0003800000 */
[----:B------:R-:W-:Y:S01]  /*1810*/  BPT.TRAP 0x1 ;  /* 0x000000040000795c */ /* 0x000fe20000300000 */
.L_x_23:
[----:B------:R-:W2:Y:S01]  /*1820*/  S2UR UR8, SR_CgaCtaId ;  /* 0x00000000000879c3 */ /* 0x000ea20000008800 */
[----:B------:R-:W-:Y:S01]  /*1830*/  UMOV UR7, 0x400 ;  /* 0x0000040000077882 */ /* 0x000fe20000000000 */
[----:B01----:R-:W-:Y:S01]  /*1840*/  IMAD.U32 R5, RZ, RZ, UR6 ;  /* 0x00000006ff057e24 */ /* 0x003fe2000f8e00ff */
[----:B------:R-:W-:Y:S01]  /*1850*/  SHF.L.U32 R4, R7, 0x1f, RZ ;  /* 0x0000001f07047819 */ /* 0x000fe200000006ff */
[----:B--2---:R-:W-:-:S06]  /*1860*/  ULEA UR7, UR8, UR7, 0x18 ;  /* 0x0000000708077291 */ /* 0x004fcc000f8ec03f */
[----:B------:R-:W-:-:S04]  /*1870*/  IMAD.U32 R6, RZ, RZ, UR7 ;  /* 0x00000007ff067e24 */ /* 0x000fc8000f8e00ff */
[----:B------:R-:W-:-:S04]  /*1880*/  IMAD R5, R5, 0x8, R6 ;  /* 0x0000000805057824 */ /* 0x000fc800078e0206 */
[----:B------:R0:W1:Y:S01]  /*1890*/  SYNCS.PHASECHK.TRANS64.TRYWAIT P1, [R5+URZ], R4 ;  /* 0x00000004050075a7 */ /* 0x000062000802017f */
[----:B------:R-:W-:Y:S05]  /*18a0*/  @!P0 BRA `(.L_x_24) ;  /* 0x0000000000048947 */ /* 0x000fea0003800000 */
[----:B------:R-:W-:Y:S01]  /*18b0*/  BPT.TRAP 0x1 ;  /* 0x000000040000795c */ /* 0x000fe20000300000 */
.L_x_24:
[----:B-1----:R-:W-:Y:S05]  /*18c0*/  @P1 BRA `(.L_x_25) ;  /* 0x0000000000081947 */ /* 0x002fea0003800000 */
[----:B------:R-:W1:Y:S02]  /*18d0*/  SYNCS.PHASECHK.TRANS64.TRYWAIT P1, [R5+URZ], R4 ;  /* 0x00000004050075a7 */ /* 0x000e64000802017f */
[----:B-1----:R-:W-:Y:S05]  /*18e0*/  @!P1 BRA `(.L_x_26) ;  /* 0x0000009c00dc9947 */ /* 0x002fea0003800000 */
.L_x_25:
[----:B------:R-:W-:Y:S01]  /*18f0*/  ULEA UR7, UR6, UR4, 0xa ;  /* 0x0000000406077291 */ /* 0x000fe2000f8e503f */
[----:B------:R-:W-:Y:S01]  /*1900*/  WARPGROUP.ARRIVE ;  /* 0x00000000000079c5 */ /* 0x000fe20000000000 */
[----:B------:R-:W-:Y:S01]  /*1910*/  ULEA UR12, UR6, UR5, 0xb ;  /* 0x00000005060c7291 */ /* 0x000fe2000f8e583f */
[----:B------:R-:W-:Y:S01]  /*1920*/  UMOV UR9, 0x40000040 ;  /* 0x4000004000097882 */ /* 0x000fe20000000000 */
[----:B------:R-:W-:-:S03]  /*1930*/  UMOV UR11, 0x40000040 ;  /* 0x40000040000b7882 */ /* 0x000fc60000000000 */
[----:B------:R-:W-:Y:S02]  /*1940*/  UMOV UR8, UR7 ;  /* 0x0000000700087c82 */ /* 0x000fe40008000000 */
[----:B------:R-:W-:Y:S02]  /*1950*/  UMOV UR10, UR12 ;  /* 0x0000000c000a7c82 */ /* 0x000fe40008000000 */
[----:B------:R-:W-:Y:S01]  /*1960*/  HGMMA.64x256x16.F32 R24, gdesc[UR8], R24, gsb0 ;  /* 0x03e00000081879f0 */ /* 0x000fe20008000818 */
        /* <DEDUP_REMOVED lines=26> */
[----:B------:R-:W-:Y:S01]  /*1b10*/  BPT.TRAP 0x1 ;  /* 0x000000040000795c */ /* 0x000fe20000300000 */
.L_x_27:
[----:B------:R-:W-:-:S13]  /*1b20*/  ISETP.NE.AND P1, PT, R156, RZ, PT ;  /* 0x000000ff9c00720c */ /* 0x000fda0003f25270 */
[----:B01----:R-:W-:-:S04]  /*1b30*/  @P1 IMAD R4, R3, 0x8, R6 ;  /* 0x0000000803041824 */ /* 0x003fc800078e0206 */
[----:B------:R-:W-:-:S05]  /*1b40*/  @P1 VIADD R5, R4, 0x20 ;  /* 0x0000002004051836 */ /* 0x000fca0000000000 */
[----:B------:R-:W-:-:S04]  /*1b50*/  @P1 PRMT R5, R22, 0x654, R5 ;  /* 0x0000065416051816 */ /* 0x000fc80000000005 */
[----:B------:R0:W-:Y:S01]  /*1b60*/  @P1 SYNCS.ARRIVE.TRANS64.RED.A1T0 RZ, [R5+URZ], RZ ;  /* 0x000000ff05ff19a7 */ /* 0x0001e2000810043f */
[----:B------:R-:W-:-:S13]  /*1b70*/  ISETP.GT.U32.AND P1, PT, R19, 0x1, PT ;  /* 0x000000011300780c */ /* 0x000fda0003f24070 */
[----:B0-----:R-:W-:Y:S05]  /*1b80*/  @P1 BRA `(.L_x_28) ;  /* 0x0000000000041947 */ /* 0x001fea0003800000 */
[----:B------:R-:W-:Y:S01]  /*1b90*/  BPT.TRAP 0x1 ;  /* 0x000000040000795c */ /* 0x000fe20000300000 */
.L_x_28:
[----:B------:R-:W-:Y:S01]  /*1ba0*/  UIADD3 UR6, UR6, 0x1, URZ ;  /* 0x0000000106067890 */ /* 0x000fe2000fffe03f */
[C---:B------:R-:W-:Y:S01]  /*1bb0*/  ISETP.GT.AND P2, PT, R0.reuse, 0x1, PT ;  /* 0x000000010000780c */ /* 0x040fe20003f44270 */
[----:B------:R-:W-:Y:S02]  /*1bc0*/  VIADD R3, R3, 0x1 ;  /* 0x0000000103037836 */ /* 0x000fe40000000000 */
[----:B------:R-:W-:Y:S01]  /*1bd0*/  UISETP.NE.AND UP0, UPT, UR6, 0x4, UPT ;  /* 0x000000040600788c */ /* 0x000fe2000bf05270 */
[----:B------:R-:W-:Y:S02]  /*1be0*/  VIADD R0, R0, 0xffffffff ;  /* 0xffffffff00007836 */ /* 0x000fe40000000000 */
[C---:B------:R-:W-:Y:S01]  /*1bf0*/  ISETP.NE.AND P1, PT, R3.reuse, 0x4, PT ;  /* 0x000000040300780c */ /* 0x040fe20003f25270 */
[----:B------:R-:W-:Y:S02]  /*1c00*/  USEL UR7, URZ, 0x1, UP0 ;  /* 0x000000013f077887 */ /* 0x000fe40008000000 */
[----:B------:R-:W-:Y:S01]  /*1c10*/  USEL UR6, UR6, URZ, UP0 ;  /* 0x0000003f06067287 */ /* 0x000fe20008000000 */
[----:B------:R-:W-:-:S03]  /*1c20*/  SEL R3, R3, RZ, P1 ;  /* 0x000000ff03037207 */ /* 0x000fc60000800000 */
[----:B------:R-:W-:Y:S01]  /*1c30*/  LOP3.LUT R7, R7, UR7, RZ, 0x3c, !PT ;  /* 0x0000000707077c12 */ /* 0x000fe2000f8e3cff */
[----:B------:R-:W-:Y:S07]  /*1c40*/  @P2 BRA `(.L_x_29) ;  /* 0xfffffff800ec2947 */ /* 0x000fee000383ffff */
.L_x_22:
[----:B------:R-:W2:Y:S02]  /*1c50*/  LDC R0, c[0x0][0x28c] ;  /* 0x0000a300ff007b82 */ /* 0x000ea40000000800 */
[----:B--2---:R-:W-:-:S13]  /*1c60*/  ISETP.GE.AND P1, PT, R0, 0x1, PT ;  /* 0x000000010000780c */ /* 0x004fda0003f26270 */
[----:B------:R-:W-:Y:S05]  /*1c70*/  @!P1 BRA `(.L_x_30) ;  /* 0x0000000000409947 */ /* 0x000fea0003800000 */
[----:B------:R-:W-:Y:S05]  /*1c80*/  @!P0 BRA `(.L_x_31) ;  /* 0x0000000000048947 */ /* 0x000fea0003800000 */
[----:B------:R-:W-:Y:S01]  /*1c90*/  BPT.TRAP 0x1 ;  /* 0x000000040000795c */ /* 0x000fe20000300000 */
.L_x_31:
[----:B------:R-:W-:Y:S01]  /*1ca0*/  ISETP.NE.AND P0, PT, R156, RZ, PT ;  /* 0x000000ff9c00720c */ /* 0x000fe20003f05270 */
[----:B------:R-:W-:-:S12]  /*1cb0*/  UISETP.LT.AND UP1, UPT, UR40, 0x1, UPT ;  /* 0x000000012800788c */ /* 0x000fd8000bf21270 */
[----:B------:R-:W-:-:S05]  /*1cc0*/  VOTEU.ANY UP0, P0 ;  /* 0x00000000003f7886 */ /* 0x000fca0000000100 */
[----:B------:R-:W-:-:S04]  /*1cd0*/  @UP0 USEL UR4, UR40, 0x1, UP1 ;  /* 0x0000000128040887 */ /* 0x000fc80008800000 */
[----:B------:R-:W-:-:S06]  /*1ce0*/  @UP0 UIADD3 UR4, UR39, UR40, -UR4 ;  /* 0x0000002827040290 */ /* 0x000fcc000fffe804 */
[----:B------:R-:W-:-:S04]  /*1cf0*/  IMAD.U32 R0, RZ, RZ, UR4 ;  /* 0x00000004ff007e24 */ /* 0x000fc8000f8e00ff */
[----:B------:R-:W-:-:S05]  /*1d00*/  @P0 IMAD.SHL.U32 R0, R0, 0x8, RZ ;  /* 0x0000000800000824 */ /* 0x000fca00078e00ff */
[----:B------:R-:W-:-:S04]  /*1d10*/  @P0 LOP3.LUT R0, R0, 0x18, RZ, 0xc0, !PT ;  /* 0x0000001800000812 */ /* 0x000fc800078ec0ff */
[----:B------:R-:W-:-:S04]  /*1d20*/  @P0 IADD3 R3, R6, 0x20, R0 ;  /* 0x0000002006030810 */ /* 0x000fc80007ffe000 */
[----:B------:R-:W-:-:S04]  /*1d30*/  @P0 PRMT R3, R22, 0x654, R3 ;  /* 0x0000065416030816 */ /* 0x000fc80000000003 */
[----:B------:R2:W-:Y:S01]  /*1d40*/  @P0 SYNCS.ARRIVE.TRANS64.RED.A1T0 RZ, [R3+URZ], RZ ;  /* 0x000000ff03ff09a7 */ /* 0x0005e2000810043f */
[----:B------:R-:W-:-:S13]  /*1d50*/  ISETP.GT.U32.AND P0, PT, R19, 0x1, PT ;  /* 0x000000011300780c */ /* 0x000fda0003f04070 */
[----:B--2---:R-:W-:Y:S05]  /*1d60*/  @P0 BRA `(.L_x_30) ;  /* 0x0000000000040947 */ /* 0x004fea0003800000 */
[----:B------:R-:W-:Y:S01]  /*1d70*/  BPT.TRAP 0x1 ;  /* 0x000000040000795c */ /* 0x000fe20000300000 */
.L_x_30:
[----:B------:R-:W2:Y:S01]  /*1d80*/  LDC R7, c[0x0][0x288] ;  /* 0x0000a200ff077b82 */ /* 0x000ea20000000800 */
[--C-:B------:R-:W-:Y:S01]  /*1d90*/  SHF.R.U32.HI R0, RZ, 0x2, R18.reuse ;  /* 0x00000002ff007819 */ /* 0x100fe20000011612 */
[----:B------:R-:W-:Y:S01]  /*1da0*/  UIADD3 UR39, UR40, UR39, URZ ;  /* 0x0000002728277290 */ /* 0x000fe2000fffe03f */
[----:B01----:R-:W-:Y:S01]  /*1db0*/  LOP3.LUT R4, R18, 0x60, RZ, 0xc0, !PT ;  /* 0x0000006012047812 */ /* 0x003fe200078ec0ff */
[----:B------:R-:W-:Y:S01]  /*1dc0*/  ULDC UR8, c[0x0][0x284] ;  /* 0x0000a10000087ab9 */ /* 0x000fe20000000800 */
[----:B------:R-:W-:Y:S01]  /*1dd0*/  SHF.R.U32.HI R5, RZ, 0x7, R18 ;  /* 0x00000007ff057819 */ /* 0x000fe20000011612 */
[----:B------:R-:W-:Y:S01]  /*1de0*/  USHF.R.U32.HI UR4, URZ, 0x2, UR39 ;  /* 0x000000023f047899 */ /* 0x000fe20008011627 */
[----:B------:R-:W-:Y:S01]  /*1df0*/  LOP3.LUT R3, R0, 0x7, RZ, 0xc0, !PT ;  /* 0x0000000700037812 */ /* 0x000fe200078ec0ff */
[----:B------:R-:W-:Y:S01]  /*1e00*/  UISETP.GT.U32.AND UP1, UPT, UR39, 0x3, UPT ;  /* 0x000000032700788c */ /* 0x000fe2000bf24070 */
[----:B------:R-:W-:Y:S01]  /*1e10*/  SHF.R.U32.HI R10, RZ, 0x1, R4 ;  /* 0x00000001ff0a7819 */ /* 0x000fe20000011604 */
[----:B------:R-:W-:Y:S01]  /*1e20*/  IMAD.SHL.U32 R4, R18, 0x2, RZ ;  /* 0x0000000212047824 */ /* 0x000fe200078e00ff */
[----:B------:R-:W-:Y:S01]  /*1e30*/  LOP3.LUT R0, R5, 0x1, RZ, 0xc0, !PT ;  /* 0x0000000105007812 */ /* 0x000fe200078ec0ff */
[----:B------:R-:W-:Y:S01]  /*1e40*/  ULOP3.LUT UR4, UR4, 0x1, URZ, 0xc0, !UPT ;  /* 0x0000000104047892 */ /* 0x000fe2000f8ec03f */
[----:B------:R-:W-:Y:S01]  /*1e50*/  IADD3 R5, RZ, -R10, -R3 ;  /* 0x8000000aff057210 */ /* 0x000fe20007ffe803 */
[----:B------:R-:W-:Y:S01]  /*1e60*/  ULDC.64 UR6, c[0x0][0x5d0] ;  /* 0x0001740000067ab9 */ /* 0x000fe20000000a00 */
[----:B------:R-:W-:Y:S01]  /*1e70*/  LOP3.LUT R9, R4, 0x6, RZ, 0xc0, !PT ;  /* 0x0000000604097812 */ /* 0x000fe200078ec0ff */
[C---:B------:R-:W-:Y:S01]  /*1e80*/  IMAD.SHL.U32 R6, R0.reuse, 0x40, RZ ;  /* 0x0000004000067824 */ /* 0x040fe200078e00ff */
[----:B------:R-:W-:Y:S01]  /*1e90*/  UISETP.NE.U32.AND UP0, UPT, UR4, 0x1, UPT ;  /* 0x000000010400788c */ /* 0x000fe2000bf05070 */
[----:B------:R-:W-:Y:S01]  /*1ea0*/  IMAD R11, R0, -0x40, R5 ;  /* 0xffffffc0000b7824 */ /* 0x000fe200078e0205 */
[----:B------:R-:W-:Y:S01]  /*1eb0*/  LOP3.LUT R0, R18, 0x3, RZ, 0xc0, !PT ;  /* 0x0000000312007812 */ /* 0x000fe200078ec0ff */
[----:B------:R-:W-:Y:S01]  /*1ec0*/  UISETP.LT.U32.AND UP1, UPT, UR40, 0x4, UP1 ;  /* 0x000000042800788c */ /* 0x000fe20008f21070 */
[----:B------:R-:W-:Y:S01]  /*1ed0*/  PRMT R8, R9, 0x6540, R152 ;  /* 0x0000654009087816 */ /* 0x000fe20000000098 */
[----:B------:R-:W-:Y:S01]  /*1ee0*/  IMAD.SHL.U32 R152, R152, 0x100, RZ ;  /* 0x0000010098987824 */ /* 0x000fe200078e00ff */
[----:B------:R-:W-:Y:S01]  /*1ef0*/  SHF.R.S32.HI R21, RZ, 0x1f, R23 ;  /* 0x0000001fff157819 */ /* 0x000fe20000011417 */
[----:B--2---:R-:W-:Y:S01]  /*1f00*/  IMAD R13, R0, -0x2, R7 ;  /* 0xfffffffe000d7824 */ /* 0x004fe200078e0207 */
[----:B------:R-:W-:Y:S01]  /*1f10*/  UISETP.GT.U32.AND UP0, UPT, UR40, 0x3, !UP0 ;  /* 0x000000032800788c */ /* 0x000fe2000c704070 */
[----:B------:R-:W-:Y:S01]  /*1f20*/  IMAD.SHL.U32 R0, R153, 0x80, RZ ;  /* 0x0000008099007824 */ /* 0x000fe200078e00ff */
[----:B------:R-:W-:Y:S01]  /*1f30*/  ISETP.GE.AND P0, PT, R152, R7, PT ;  /* 0x000000079800720c */ /* 0x000fe20003f06270 */
[----:B------:R-:W-:Y:S01]  /*1f40*/  IMAD R4, R21, UR6, RZ ;  /* 0x0000000615047c24 */ /* 0x000fe2000f8e02ff */
[----:B------:R-:W-:Y:S01]  /*1f50*/  SHF.R.S32.HI R9, RZ, 0x1f, R8 ;  /* 0x0000001fff097819 */ /* 0x000fe20000011408 */
[----:B------:R-:W-:Y:S01]  /*1f60*/  USEL UR5, URZ, 0x1, !UP1 ;  /* 0x000000013f057887 */ /* 0x000fe2000c800000 */
[----:B------:R-:W-:Y:S01]  /*1f70*/  ISETP.GE.OR P0, PT, R0, UR8, P0 ;  /* 0x0000000800007c0c */ /* 0x000fe20008706670 */
[----:B------:R-:W-:Y:S01]  /*1f80*/  USEL UR4, URZ, 0x1, !UP0 ;  /* 0x000000013f047887 */ /* 0x000fe2000c000000 */
[----:B------:R-:W-:Y:S01]  /*1f90*/  LOP3.LUT R3, R6, 0x40, R3, 0xe2, !PT ;  /* 0x0000004006037812 */ /* 0x000fe200078ee203 */
[----:B------:R-:W-:Y:S01]  /*1fa0*/  IMAD.WIDE R6, R153, 0x80, RZ ;  /* 0x0000008099067825 */ /* 0x000fe200078e02ff */
[----:B------:R-:W-:Y:S01]  /*1fb0*/  ULOP3.LUT UR39, UR39, 0x3, URZ, 0xc0, !UPT ;  /* 0x0000000327277892 */ /* 0x000fe2000f8ec03f */
[----:B------:R-:W-:Y:S01]  /*1fc0*/  IADD3 R0, -R0, UR8, R11 ;  /* 0x0000000800007c10 */ /* 0x000fe2000fffe10b */
[----:B------:R-:W-:Y:S01]  /*1fd0*/  ULOP3.LUT UR38, UR4, UR38, UR5, 0x96, !UPT ;  /* 0x0000002604267292 */ /* 0x000fe2000f8e9605 */
[C---:B------:R-:W-:Y:S01]  /*1fe0*/  IMAD R15, R23.reuse, UR7, R4 ;  /* 0x00000007170f7c24 */ /* 0x040fe2000f8e0204 */
[----:B------:R-:W-:Y:S01]  /*1ff0*/  LOP3.LUT R169, R6, R3, R10, 0xfe, !PT ;  /* 0x0000000306a97212 */ /* 0x000fe200078efe0a */
[----:B------:R-:W-:-:S04]  /*2000*/  IMAD.WIDE.U32 R4, R23, UR6, R8 ;  /* 0x0000000617047c25 */ /* 0x000fc8000f8e0008 */
[----:B------:R-:W-:Y:S02]  /*2010*/  IMAD.IADD R5, R5, 0x1, R15 ;  /* 0x0000000105057824 */ /* 0x000fe400078e020f */
[----:B------:R-:W-:Y:S02]  /*2020*/  IMAD.IADD R3, R13, 0x1, -R152 ;  /* 0x000000010d037824 */ /* 0x000fe400078e0a98 */
[----:B------:R-:W-:Y:S01]  /*2030*/  IMAD.MOV.U32 R153, RZ, RZ, -0x1 ;  /* 0xffffffffff997424 */ /* 0x000fe200078e00ff */
[----:B------:R-:W-:Y:S06]  /*2040*/  @P0 BRA `(.L_x_32) ;  /* 0x0000007800dc0947 */ /* 0x000fec0003800000 */
[----:B------:R-:W0:Y:S01]  /*2050*/  LDC.64 R10, c[0x0][0x5c8] ;  /* 0x00017200ff0a7b82 */ /* 0x000e220000000a00 */
[----:B-----5:R-:W-:Y:S01]  /*2060*/  FSETP.NEU.AND P1, PT, R155, RZ, PT ;  /* 0x000000ff9b00720b */ /* 0x020fe20003f2d000 */
[----:B------:R-:W-:Y:S01]  /*2070*/  BSSY B0, `(.L_x_32) ;  /* 0x00007b4000007945 */ /* 0x000fe20003800000 */
[----:B------:R-:W-:-:S04]  /*2080*/  ISETP.GT.AND P0, PT, R3, RZ, PT ;  /* 0x000000ff0300720c */ /* 0x000fc80003f04270 */
[----:B------:R-:W-:Y:S01]  /*2090*/  ISETP.GT.AND P3, PT, R0, RZ, P0 ;  /* 0x000000ff0000720c */ /* 0x000fe20000764270 */
[-C--:B0-----:R-:W-:Y:S02]  /*20a0*/  IMAD R12, R7, R10.reuse, RZ ;  /* 0x0000000a070c7224 */ /* 0x081fe400078e02ff */
[----:B------:R-:W-:-:S04]  /*20b0*/  IMAD.WIDE.U32 R160, R169, R10, R4 ;  /* 0x0000000aa9a07225 */ /* 0x000fc800078e0004 */
[----:B------:R-:W-:-:S04]  /*20c0*/  IMAD R5, R169, R11, R12 ;  /* 0x0000000ba9057224 */ /* 0x000fc800078e020c */
[----:B------:R-:W-:Y:S01]  /*20d0*/  IMAD.IADD R171, R161, 0x1, R5 ;  /* 0x00000001a1ab7824 */ /* 0x000fe200078e0205 */
[----:B------:R-:W-:Y:S06]  /*20e0*/  @!P1 BRA `(.L_x_33) ;  /* 0x0000005400989947 */ /* 0x000fec0003800000 */
[----:B------:R-:W0:Y:S01]  /*20f0*/  LDC.64 R14, c[0x0][0x5b8] ;  /* 0x00016e00ff0e7b82 */ /* 0x000e220000000a00 */
[----:B------:R-:W-:-:S07]  /*2100*/  ULDC.64 UR4, c[0x0][0x5c0] ;  /* 0x0001700000047ab9 */ /* 0x000fce0000000a00 */
[----:B------:R-:W1:Y:S08]  /*2110*/  LDC.64 R166, c[0x0][0x5b0] ;  /* 0x00016c00ffa67b82 */ /* 0x000e700000000a00 */
[----:B------:R-:W2:Y:S01]  /*2120*/  LDC.64 R12, c[0x0][0x5a8] ;  /* 0x00016a00ff0c7b82 */ /* 0x000ea20000000a00 */
[-C--:B0-----:R-:W-:Y:S02]  /*2130*/  IMAD R4, R21, R14.reuse, RZ ;  /* 0x0000000e15047224 */ /* 0x081fe400078e02ff */
[----:B------:R-:W-:-:S04]  /*2140*/  IMAD.WIDE.U32 R162, R23, R14, R8 ;  /* 0x0000000e17a27225 */ /* 0x000fc800078e0008 */
[----:B------:R-:W-:Y:S02]  /*2150*/  IMAD R161, R23, R15, R4 ;  /* 0x0000000f17a17224 */ /* 0x000fe400078e0204 */
[-C--:B-1----:R-:W-:Y:S02]  /*2160*/  IMAD R6, R7, R166.reuse, RZ ;  /* 0x000000a607067224 */ /* 0x082fe400078e02ff */
[----:B------:R-:W-:Y:S02]  /*2170*/  IMAD.IADD R21, R163, 0x1, R161 ;  /* 0x00000001a3157824 */ /* 0x000fe400078e02a1 */
[----:B------:R-:W-:Y:S02]  /*2180*/  IMAD.MOV.U32 R20, RZ, RZ, R162 ;  /* 0x000000ffff147224 */ /* 0x000fe400078e00a2 */
[C---:B------:R-:W-:Y:S02]  /*2190*/  IMAD R165, R169.reuse, R167, R6 ;  /* 0x000000a7a9a57224 */ /* 0x040fe400078e0206 */
[----:B------:R-:W-:-:S04]  /*21a0*/  IMAD.WIDE.U32 R4, R169, R166, R20 ;  /* 0x000000a6a9047225 */ /* 0x000fc800078e0014 */
[----:B------:R-:W-:Y:S01]  /*21b0*/  IMAD.IADD R5, R5, 0x1, R165 ;  /* 0x0000000105057824 */ /* 0x000fe200078e02a5 */
[----:B--2---:R-:W-:-:S04]  /*21c0*/  LEA R6, P1, R4, R12, 0x1 ;  /* 0x0000000c04067211 */ /* 0x004fc800078208ff */
[----:B------:R-:W-:-:S05]  /*21d0*/  LEA.HI.X R7, R4, R13, R5, 0x1, P1 ;  /* 0x0000000d04077211 */ /* 0x000fca00008f0c05 */
[----:B------:R0:W2:Y:S01]  /*21e0*/  @P3 LDG.E.LTC128B.U16 R15, desc[UR36][R6.64] ;  /* 0x00000024060f3981 */ /* 0x0000a2000c1e1520 */
[----:B------:R-:W-:Y:S01]  /*21f0*/  IMAD.WIDE.U32 R158, R169, R166, R8 ;  /* 0x000000a6a99e7225 */ /* 0x000fe200078e0008 */
[----:B------:R-:W-:Y:S03]  /*2200*/  BSSY B1, `(.L_x_34) ;  /* 0x0000013000017945 */ /* 0x000fe60003800000 */
[----:B------:R-:W-:Y:S02]  /*2210*/  IMAD.IADD R159, R165, 0x1, R159 ;  /* 0x00000001a59f7824 */ /* 0x000fe400078e029f */
[----:B------:R-:W-:-:S04]  /*2220*/  IMAD.WIDE.U32 R158, R23, R14, R158 ;  /* 0x0000000e179e7225 */ /* 0x000fc800078e009e */
[----:B0-----:R-:W-:Y:S01]  /*2230*/  IMAD.IADD R7, R161, 0x1, R159 ;  /* 0x00000001a1077824 */ /* 0x001fe200078e029f */
[----:B------:R-:W-:Y:S02]  /*2240*/  LEA R6, P4, R158, R12, 0x1 ;  /* 0x0000000c9e067211 */ /* 0x000fe400078808ff */
[----:B------:R-:W-:Y:S02]  /*2250*/  SHF.L.U64.HI R159, R166, 0x3, R167 ;  /* 0x00000003a69f7819 */ /* 0x000fe400000102a7 */
[----:B------:R-:W-:Y:S01]  /*2260*/  LEA.HI.X R7, R158, R13, R7, 0x1, P4 ;  /* 0x0000000d9e077211 */ /* 0x000fe200020f0c07 */
[----:B------:R-:W-:Y:S02]  /*2270*/  IMAD.SHL.U32 R158, R166, 0x8, RZ ;  /* 0x00000008a69e7824 */ /* 0x000fe400078e00ff */
[----:B--2---:R-:W-:-:S05]  /*2280*/  HADD2.F32 R4, -RZ, R15.H0_H0 ;  /* 0x2000000fff047230 */ /* 0x004fca0000004100 */
[----:B------:R-:W-:Y:S01]  /*2290*/  FMUL R5, R4, R155 ;  /* 0x0000009b04057220 */ /* 0x000fe20000400000 */
[----:B------:R-:W-:-:S03]  /*22a0*/  LEA R4, P1, R160, UR4, 0x1 ;  /* 0x00000004a0047c11 */ /* 0x000fc6000f8208ff */
[----:B------:R-:W-:Y:S01]  /*22b0*/  FFMA R24, R24, R154, R5 ;  /* 0x0000009a18187223 */ /* 0x000fe20000000005 */
[----:B------:R-:W-:Y:S02]  /*22c0*/  LEA.HI.X R5, R160, UR5, R171, 0x1, P1 ;  /* 0x00000005a0057c11 */ /* 0x000fe400088f0cab */
[----:B------:R-:W-:Y:S02]  /*22d0*/  ISETP.GT.AND P1, PT, R3, 0x1, PT ;  /* 0x000000010300780c */ /* 0x000fe40003f24270 */
[----:B------:R-:W-:Y:S02]  /*22e0*/  F2FP.F16.F32.PACK_AB R24, RZ, R24 ;  /* 0x00000018ff18723e */ /* 0x000fe400000000ff */
[----:B------:R-:W-:-:S03]  /*22f0*/  ISETP.GT.AND P2, PT, R0, RZ, P1 ;  /* 0x000000ff0000720c */ /* 0x000fc60000f44270 */
[----:B------:R0:W-:Y:S10]  /*2300*/  @P3 STG.E.U16 desc[UR36][R4.64], R24 ;  /* 0x0000001804003986 */ /* 0x0001f4000c101524 */
[----:B------:R-:W-:Y:S05]  /*2310*/  @!P2 BRA `(.L_x_35) ;  /* 0x000000000004a947 */ /* 0x000fea0003800000 */
[----:B------:R1:W5:Y:S02]  /*2320*/  LDG.E.LTC128B.U16 R15, desc[UR36][R6.64+0x2] ;  /* 0x00000224060f7981 */ /* 0x000364000c1e1520 */
.L_x_35:
[----:B------:R-:W-:Y:S05]  /*2330*/  BSYNC B1 ;  /* 0x0000000000017941 */ /* 0x000fea0003800000 */
.L_x_34:
[----:B-----5:R-:W-:Y:S01]  /*2340*/  HADD2.F32 R20, -RZ, R15.H0_H0 ;  /* 0x2000000fff147230 */ /* 0x020fe20000004100 */
[----:B------:R-:W-:Y:S01]  /*2350*/  ISETP.GT.AND P0, PT, R0, 0x8, P0 ;  /* 0x000000080000780c */ /* 0x000fe20000704270 */
[----:B------:R-:W-:Y:S01]  /*2360*/  IMAD.WIDE.U32 R158, R169, R166, R158 ;  /* 0x000000a6a99e7225 */ /* 0x000fe200078e009e */
[----:B------:R-:W-:-:S03]  /*2370*/  PRMT R152, R15, 0x7610, R152 ;  /* 0x000076100f987816 */ /* 0x000fc60000000098 */
[----:B------:R-:W-:Y:S01]  /*2380*/  FMUL R20, R20, R155 ;  /* 0x0000009b14147220 */ /* 0x000fe20000400000 */
[----:B------:R-:W-:Y:S01]  /*2390*/  IMAD.IADD R165, R165, 0x1, R159 ;  /* 0x00000001a5a57824 */ /* 0x000fe200078e029f */
[----:B------:R-:W-:Y:S02]  /*23a0*/  IADD3 R162, P3, R162, R158, RZ ;  /* 0x0000009ea2a27210 */ /* 0x000fe40007f7e0ff */
[----:B------:R-:W-:-:S03]  /*23b0*/  FFMA R25, R25, R154, R20 ;  /* 0x0000009a19197223 */ /* 0x000fc60000000014 */
[----:B------:R-:W-:Y:S01]  /*23c0*/  IMAD.X R21, R165, 0x1, R21, P3 ;  /* 0x00000001a5157824 */ /* 0x000fe200018e0615 */
[C---:B------:R-:W-:Y:S02]  /*23d0*/  LEA R20, P3, R162.reuse, R12, 0x1 ;  /* 0x0000000ca2147211 */ /* 0x040fe400078608ff */
[----:B------:R-:W-:Y:S02]  /*23e0*/  F2FP.F16.F32.PACK_AB R25, RZ, R25 ;  /* 0x00000019ff19723e */ /* 0x000fe400000000ff */
[----:B------:R-:W-:Y:S02]  /*23f0*/  LEA.HI.X R21, R162, R13, R21, 0x1, P3 ;  /* 0x0000000da2157211 */ /* 0x000fe400018f0c15 */
[----:B------:R-:W-:-:S05]  /*2400*/  PRMT R159, R25, 0x7610, R159 ;  /* 0x00007610199f7816 */ /* 0x000fca000000009f */
[----:B------:R2:W-:Y:S04]  /*2410*/  @P2 STG.E.U16 desc[UR36][R4.64+0x2], R159 ;  /* 0x0000029f04002986 */ /* 0x0005e8000c101524 */
[----:B------:R-:W0:Y:S01]  /*2420*/  @P0 LDG.E.LTC128B.U16 R152, desc[UR36][R20.64] ;  /* 0x0000002414980981 */ /* 0x000e22000c1e1520 */
[----:B------:R-:W-:Y:S01]  /*2430*/  IADD3 R8, P2, R8, R158, RZ ;  /* 0x0000009e08087210 */ /* 0x000fe20007f5e0ff */
[----:B------:R-:W-:Y:S01]  /*2440*/  BSSY B1, `(.L_x_36) ;  /* 0x0000011000017945 */ /* 0x000fe20003800000 */
[----:B------:R-:W-:Y:S02]  /*2450*/  SHF.L.U64.HI R11, R10, 0x4, R11 ;  /* 0x000000040a0b7819 */ /* 0x000fe4000001020b */
[----:B------:R-:W-:Y:S01]  /*2460*/  ISETP.GT.AND P1, PT, R0, 0x8, P1 ;  /* 0x000000080000780c */ /* 0x000fe20000f24270 */
[----:B------:R-:W-:Y:S01]  /*2470*/  IMAD.X R9, R9, 0x1, R165, P2 ;  /* 0x0000000109097824 */ /* 0x000fe200010e06a5 */
[----:B------:R-:W-:Y:S01]  /*2480*/  LEA R10, P2, R10, R4, 0x4 ;  /* 0x000000040a0a7211 */ /* 0x000fe200078420ff */
[----:B------:R-:W-:-:S04]  /*2490*/  IMAD.WIDE.U32 R14, R23, R14, R8 ;  /* 0x0000000e170e7225 */ /* 0x000fc800078e0008 */
[----:B------:R-:W-:Y:S01]  /*24a0*/  IMAD.X R11, R11, 0x1, R5, P2 ;  /* 0x000000010b0b7824 */ /* 0x000fe200010e0605 */
[----:B------:R-:W-:Y:S01]  /*24b0*/  LEA R8, P3, R14, R12, 0x1 ;  /* 0x0000000c0e087211 */ /* 0x000fe200078608ff */
[----:B------:R-:W-:-:S05]  /*24c0*/  IMAD.IADD R9, R161, 0x1, R15 ;  /* 0x00000001a1097824 */ /* 0x000fca00078e020f */
[----:B------:R-:W-:Y:S01]  /*24d0*/  LEA.HI.X R9, R14, R13, R9, 0x1, P3 ;  /* 0x0000000d0e097211 */ /* 0x000fe200018f0c09 */
[----:B0-----:R-:W-:-:S05]  /*24e0*/  HADD2.F32 R24, -RZ, R152.H0_H0 ;  /* 0x20000098ff187230 */ /* 0x001fca0000004100 */
[----:B------:R-:W-:-:S04]  /*24f0*/  FMUL R25, R24, R155 ;  /* 0x0000009b18197220 */ /* 0x000fc80000400000 */
[----:B------:R-:W-:-:S05]  /*2500*/  FFMA R25, R26, R154, R25 ;  /* 0x0000009a1a197223 */ /* 0x000fca0000000019 */
[----:B------:R-:W-:-:S05]  /*2510*/  F2FP.F16.F32.PACK_AB R25, RZ, R25 ;  /* 0x00000019ff19723e */ /* 0x000fca00000000ff */
[----:B------:R2:W-:Y:S01]  /*2520*/  @P0 STG.E.U16 desc[UR36][R10.64], R25 ;  /* 0x000000190a000986 */ /* 0x0005e2000c101524 */
[----:B------:R-:W-:Y:S05]  /*2530*/  @!P1 BRA `(.L_x_37) ;  /* 0x0000000000049947 */ /* 0x000fea0003800000 */
[----:B------:R0:W5:Y:S02]  /*2540*/  LDG.E.LTC128B.U16 R152, desc[UR36][R8.64+0x2] ;  /* 0x0000022408987981 */ /* 0x000164000c1e1520 */
.L_x_37:
[----:B------:R-:W-:Y:S05]  /*2550*/  BSYNC B1 ;  /* 0x0000000000017941 */ /* 0x000fea0003800000 */
.L_x_36:
[----:B-----5:R-:W-:Y:S01]  /*2560*/  HADD2.F32 R12, -RZ, R152.H0_H0 ;  /* 0x20000098ff0c7230 */ /* 0x020fe20000004100 */
[----:B------:R-:W-:Y:S01]  /*2570*/  ISETP.GT.AND P0, PT, R3, 0x8, PT ;  /* 0x000000080300780c */ /* 0x000fe20003f04270 */
[----:B------:R-:W-:Y:S03]  /*2580*/  BSSY B1, `(.L_x_38) ;  /* 0x0000008000017945 */ /* 0x000fe60003800000 */
[----:B------:R-:W-:Y:S01]  /*2590*/  FMUL R12, R12, R155 ;  /* 0x0000009b0c0c7220 */ /* 0x000fe20000400000 */
[----:B------:R-:W-:-:S03]  /*25a0*/  ISETP.GT.AND P2, PT, R0, RZ, P0 ;  /* 0x000000ff0000720c */ /* 0x000fc60000744270 */
[----:B------:R-:W-:-:S05]  /*25b0*/  FFMA R12, R27, R154, R12 ;  /* 0x0000009a1b0c7223 */ /* 0x000fca000000000c */
[----:B------:R-:W-:-:S05]  /*25c0*/  F2FP.F16.F32.PACK_AB R12, RZ, R12 ;  /* 0x0000000cff0c723e */ /* 0x000fca00000000ff */
[----:B------:R3:W-:Y:S01]  /*25d0*/  @P1 STG.E.U16 desc[UR36][R10.64+0x2], R12 ;  /* 0x0000020c0a001986 */ /* 0x0007e2000c101524 */
[----:B------:R-:W-:Y:S05]  /*25e0*/  @!P2 BRA `(.L_x_39) ;  /* 0x000000000004a947 */ /* 0x000fea0003800000 */
[----:B------:R4:W5:Y:S02]  /*25f0*/  LDG.E.LTC128B.U16 R152, desc[UR36][R6.64+0x10] ;  /* 0x0000102406987981 */ /* 0x000964000c1e1520 */
.L_x_39:
[----:B------:R-:W-:Y:S05]  /*2600*/  BSYNC B1 ;  /* 0x0000000000017941 */ /* 0x000fea0003800000 */
.L_x_38:
[----:B---3-5:R-:W-:Y:S01]  /*2610*/  HADD2.F32 R12, -RZ, R152.H0_H0 ;  /* 0x20000098ff0c7230 */ /* 0x028fe20000004100 */
        /* <DEDUP_REMOVED lines=9> */
.L_x_41:
[----:B------:R-:W-:Y:S05]  /*26b0*/  BSYNC B1 ;  /* 0x0000000000017941 */ /* 0x000fea0003800000 */
.L_x_40:
[----:B-----5:R-:W-:Y:S01]  /*26c0*/  HADD2.F32 R12, -RZ, R152.H0_H0 ;  /* 0x20000098ff0c7230 */ /* 0x020fe20000004100 */
[----:B------:R-:W-:Y:S01]  /*26d0*/  ISETP.GT.AND P0, PT, R0, 0x8, P0 ;  /* 0x000000080000780c */ /* 0x000fe20000704270 */
[----:B------:R-:W-:Y:S03]  /*26e0*/  BSSY B1, `(.L_x_42) ;  /* 0x0000007000017945 */ /* 0x000fe60003800000 */
[----:B------:R-:W-:-:S04]  /*26f0*/  FMUL R12, R12, R155 ;  /* 0x0000009b0c0c7220 */ /* 0x000fc80000400000 */
[----:B------:R-:W-:-:S05]  /*2700*/  FFMA R12, R29, R154, R12 ;  /* 0x0000009a1d0c7223 */ /* 0x000fca000000000c */
[----:B------:R-:W-:-:S05]  /*2710*/  F2FP.F16.F32.PACK_AB R12, RZ, R12 ;  /* 0x0000000cff0c723e */ /* 0x000fca00000000ff */
[----:B------:R0:W-:Y:S01]  /*2720*/  @P3 STG.E.U16 desc[UR36][R4.64+0x12], R12 ;  /* 0x0000120c04003986 */ /* 0x0001e2000c101524 */
[----:B------:R-:W-:Y:S05]  /*2730*/  @!P0 BRA `(.L_x_43) ;  /* 0x0000000000048947 */ /* 0x000fea0003800000 */
[----:B------:R0:W5:Y:S02]  /*2740*/  LDG.E.LTC128B.U16 R152, desc[UR36][R8.64+0x10] ;  /* 0x0000102408987981 */ /* 0x000164000c1e1520 */
.L_x_43:
[----:B------:R-:W-:Y:S05]  /*2750*/  BSYNC B1 ;  /* 0x0000000000017941 */ /* 0x000fea0003800000 */
.L_x_42:
[----:B0----5:R-:W-:Y:S01]  /*2760*/  HADD2.F32 R12, -RZ, R152.H0_H0 ;  /* 0x20000098ff0c7230 */ /* 0x021fe20000004100 */
[----:B------:R-:W-:Y:S01]  /*2770*/  ISETP.GT.AND P1, PT, R0, 0x8, P1 ;  /* 0x000000080000780c */ /* 0x000fe20000f24270 */
[----:B------:R-:W-:Y:S03]  /*2780*/  BSSY B1, `(.L_x_44) ;  /* 0x0000007000017945 */ /* 0x000fe60003800000 */
[----:B---3--:R-:W-:-:S04]  /*2790*/  FMUL R13, R12, R155 ;  /* 0x0000009b0c0d7220 */ /* 0x008fc80000400000 */
[----:B------:R-:W-:-:S05]  /*27a0*/  FFMA R13, R30, R154, R13 ;  /* 0x0000009a1e0d7223 */ /* 0x000fca000000000d */
[----:B------:R-:W-:-:S05]  /*27b0*/  F2FP.F16.F32.PACK_AB R13, RZ, R13 ;  /* 0x0000000dff0d723e */ /* 0x000fca00000000ff */
[----:B------:R0:W-:Y:S01]  /*27c0*/  @P0 STG.E.U16 desc[UR36][R10.64+0x10], R13 ;  /* 0x0000100d0a000986 */ /* 0x0001e2000c101524 */
[----:B------:R-:W-:Y:S05]  /*27d0*/  @!P1 BRA `(.L_x_45) ;  /* 0x0000000000049947 */ /* 0x000fea0003800000 */
[----:B------:R3:W5:Y:S02]  /*27e0*/  LDG.E.LTC128B.U16 R152, desc[UR36][R8.64+0x12] ;  /* 0x0000122408987981 */ /* 0x000764000c1e1520 */
.L_x_45:
[----:B------:R-:W-:Y:S05]  /*27f0*/  BSYNC B1 ;  /* 0x0000000000017941 */ /* 0x000fea0003800000 */
.L_x_44:
        /* <DEDUP_REMOVED lines=10> */
.L_x_47:
[----:B------:R-:W-:Y:S05]  /*28a0*/  BSYNC B1 ;  /* 0x0000000000017941 */ /* 0x000fea0003800000 */
.L_x_46:
[----:B0----5:R-:W-:Y:S01]  /*28b0*/  HADD2.F32 R12, -RZ, R152.H0_H0 ;  /* 0x20000098ff0c7230 */ /* 0x021fe20000004100 */
        /* <DEDUP_REMOVED lines=9> */
.L_x_49:
[----:B------:R-:W-:Y:S05]  /*2950*/  BSYNC B1 ;  /* 0x0000000000017941 */ /* 0x000fea0003800000 */
.L_x_48:
        /* <DEDUP_REMOVED lines=9> */
.L_x_51:
[----:B------:R-:W-:Y:S05]  /*29f0*/  BSYNC B1 ;  /* 0x0000000000017941 */ /* 0x000fea0003800000 */
.L_x_50:
[----:B0----5:R-:W-:Y:S01]  /*2a00*/  HADD2.F32 R12, -RZ, R152.H0_H0 ;  /* 0x20000098ff0c7230 */ /* 0x021fe20000004100 */
        /* <DEDUP_REMOVED lines=8> */
.L_x_53:
[----:B------:R-:W-:Y:S05]  /*2a90*/  BSYNC B1 ;  /* 0x0000000000017941 */ /* 0x000fea0003800000 */
.L_x_52:
        /* <DEDUP_REMOVED lines=10> */
.L_x_55:
[----:B------:R-:W-:Y:S05]  /*2b40*/  BSYNC B1 ;  /* 0x0000000000017941 */ /* 0x000fea0003800000 */
.L_x_54:
        /* <DEDUP_REMOVED lines=10> */
.L_x_57:
[----:B------:R-:W-:Y:S05]  /*2bf0*/  BSYNC B1 ;  /* 0x0000000000017941 */ /* 0x000fea0003800000 */
.L_x_56:
        /* <DEDUP_REMOVED lines=9> */
.L_x_59:
[----:B------:R-:W-:Y:S05]  /*2c90*/  BSYNC B1 ;  /* 0x0000000000017941 */ /* 0x000fea0003800000 */
.L_x_58:
        /* <DEDUP_REMOVED lines=9> */
.L_x_61:
[----:B------:R-:W-:Y:S05]  /*2d30*/  BSYNC B1 ;  /* 0x0000000000017941 */ /* 0x000fea0003800000 */
.L_x_60:
        /* <DEDUP_REMOVED lines=10> */
.L_x_63:
[----:B------:R-:W-:Y:S05]  /*2de0*/  BSYNC B1 ;  /* 0x0000000000017941 */ /* 0x000fea0003800000 */
.L_x_62:
        /* <DEDUP_REMOVED lines=10> */
.L_x_65:
[----:B------:R-:W-:Y:S05]  /*2e90*/  BSYNC B1 ;  /* 0x0000000000017941 */ /* 0x000fea0003800000 */
.L_x_64:
        /* <DEDUP_REMOVED lines=9> */
.L_x_67:
[----:B------:R-:W-:Y:S05]  /*2f30*/  BSYNC B1 ;  /* 0x0000000000017941 */ /* 0x000fea0003800000 */
.L_x_66:
        /* <DEDUP_REMOVED lines=9> */
.L_x_69:
[----:B------:R-:W-:Y:S05]  /*2fd0*/  BSYNC B1 ;  /* 0x0000000000017941 */ /* 0x000fea0003800000 */
.L_x_68:
        /* <DEDUP_REMOVED lines=10> */
.L_x_71:
[----:B------:R-:W-:Y:S05]  /*3080*/  BSYNC B1 ;  /* 0x0000000000017941 */ /* 0x000fea0003800000 */
.L_x_70:
        /* <DEDUP_REMOVED lines=10> */
.L_x_73:
[----:B------:R-:W-:Y:S05]  /*3130*/  BSYNC B1 ;  /* 0x0000000000017941 */ /* 0x000fea0003800000 */
.L_x_72:
        /* <DEDUP_REMOVED lines=9> */
.L_x_75:
[----:B------:R-:W-:Y:S05]  /*31d0*/  BSYNC B1 ;  /* 0x0000000000017941 */ /* 0x000fea0003800000 */
.L_x_74:
        /* <DEDUP_REMOVED lines=9> */
.L_x_77:
[----:B------:R-:W-:Y:S05]  /*3270*/  BSYNC B1 ;  /* 0x0000000000017941 */ /* 0x000fea0003800000 */
.L_x_76:
        /* <DEDUP_REMOVED lines=10> */
.L_x_79:
[----:B------:R-:W-:Y:S05]  /*3320*/  BSYNC B1 ;  /* 0x0000000000017941 */ /* 0x000fea0003800000 */
.L_x_78:
        /* <DEDUP_REMOVED lines=10> */
.L_x_81:
[----:B------:R-:W-:Y:S05]  /*33d0*/  BSYNC B1 ;  /* 0x0000000000017941 */ /* 0x000fea0003800000 */
.L_x_80:
        /* <DEDUP_REMOVED lines=9> */
.L_x_83:
[----:B------:R-:W-:Y:S05]  /*3470*/  BSYNC B1 ;  /* 0x0000000000017941 */ /* 0x000fea0003800000 */
.L_x_82:
        /* <DEDUP_REMOVED lines=9> */
.L_x_85:
[----:B------:R-:W-:Y:S05]  /*3510*/  BSYNC B1 ;  /* 0x0000000000017941 */ /* 0x000fea0003800000 */
.L_x_84:
        /* <DEDUP_REMOVED lines=10> */
.L_x_87:
[----:B------:R-:W-:Y:S05]  /*35c0*/  BSYNC B1 ;  /* 0x0000000000017941 */ /* 0x000fea0003800000 */
.L_x_86:
        /* <DEDUP_REMOVED lines=10> */
.L_x_89:
[----:B------:R-:W-:Y:S05]  /*3670*/  BSYNC B1 ;  /* 0x0000000000017941 */ /* 0x000fea0003800000 */
.L_x_88:
        /* <DEDUP_REMOVED lines=9> */
.L_x_91:
[----:B------:R-:W-:Y:S05]  /*3710*/  BSYNC B1 ;  /* 0x0000000000017941 */ /* 0x000fea0003800000 */
.L_x_90:
        /* <DEDUP_REMOVED lines=9> */
.L_x_93:
[----:B------:R-:W-:Y:S05]  /*37b0*/  BSYNC B1 ;  /* 0x0000000000017941 */ /* 0x000fea0003800000 */
.L_x_92:
        /* <DEDUP_REMOVED lines=10> */
.L_x_95:
[----:B------:R-:W-:Y:S05]  /*3860*/  BSYNC B1 ;  /* 0x0000000000017941 */ /* 0x000fea0003800000 */
.L_x_94:
        /* <DEDUP_REMOVED lines=10> */
.L_x_97:
[----:B------:R-:W-:Y:S05]  /*3910*/  BSYNC B1 ;  /* 0x0000000000017941 */ /* 0x000fea0003800000 */
.L_x_96:
        /* <DEDUP_REMOVED lines=9> */
.L_x_99:
[----:B------:R-:W-:Y:S05]  /*39b0*/  BSYNC B1 ;  /* 0x0000000000017941 */ /* 0x000fea0003800000 */
.L_x_98:
        /* <DEDUP_REMOVED lines=9> */
.L_x_101:
[----:B------:R-:W-:Y:S05]  /*3a50*/  BSYNC B1 ;  /* 0x0000000000017941 */ /* 0x000fea0003800000 */
.L_x_100:
        /* <DEDUP_REMOVED lines=10> */
.L_x_103:
[----:B------:R-:W-:Y:S05]  /*3b00*/  BSYNC B1 ;  /* 0x0000000000017941 */ /* 0x000fea0003800000 */
.L_x_102:
        /* <DEDUP_REMOVED lines=10> */
.L_x_105:
[----:B------:R-:W-:Y:S05]  /*3bb0*/  BSYNC B1 ;  /* 0x0000000000017941 */ /* 0x000fea0003800000 */
.L_x_104:
        /* <DEDUP_REMOVED lines=9> */
.L_x_107:
[----:B------:R-:W-:Y:S05]  /*3c50*/  BSYNC B1 ;  /* 0x0000000000017941 */ /* 0x000fea0003800000 */
.L_x_106:
        /* <DEDUP_REMOVED lines=9> */
.L_x_109:
[----:B------:R-:W-:Y:S05]  /*3cf0*/  BSYNC B1 ;  /* 0x0000000000017941 */ /* 0x000fea0003800000 */
.L_x_108:
        /* <DEDUP_REMOVED lines=10> */
.L_x_111:
[----:B------:R-:W-:Y:S05]  /*3da0*/  BSYNC B1 ;  /* 0x0000000000017941 */ /* 0x000fea0003800000 */
.L_x_110:
        /* <DEDUP_REMOVED lines=10> */
.L_x_113:
[----:B------:R-:W-:Y:S05]  /*3e50*/  BSYNC B1 ;  /* 0x0000000000017941 */ /* 0x000fea0003800000 */
.L_x_112:
        /* <DEDUP_REMOVED lines=9> */
.L_x_115:
[----:B------:R-:W-:Y:S05]  /*3ef0*/  BSYNC B1 ;  /* 0x0000000000017941 */ /* 0x000fea0003800000 */
.L_x_114:
        /* <DEDUP_REMOVED lines=9> */
.L_x_117:
[----:B------:R-:W-:Y:S05]  /*3f90*/  BSYNC B1 ;  /* 0x0000000000017941 */ /* 0x000fea0003800000 */
.L_x_116:
        /* <DEDUP_REMOVED lines=10> */
.L_x_119:
[----:B------:R-:W-:Y:S05]  /*4040*/  BSYNC B1 ;  /* 0x0000000000017941 */ /* 0x000fea0003800000 */
.L_x_118:
        /* <DEDUP_REMOVED lines=10> */
.L_x_121:
[----:B------:R-:W-:Y:S05]  /*40f0*/  BSYNC B1 ;  /* 0x0000000000017941 */ /* 0x000fea0003800000 */
.L_x_120:
        /* <DEDUP_REMOVED lines=9> */
.L_x_123:
[----:B------:R-:W-:Y:S05]  /*4190*/  BSYNC B1 ;  /* 0x0000000000017941 */ /* 0x000fea0003800000 */
.L_x_122:
        /* <DEDUP_REMOVED lines=9> */
.L_x_125:
[----:B------:R-:W-:Y:S05]  /*4230*/  BSYNC B1 ;  /* 0x0000000000017941 */ /* 0x000fea0003800000 */
.L_x_124:
        /* <DEDUP_REMOVED lines=10> */
.L_x_127:
[----:B------:R-:W-:Y:S05]  /*42e0*/  BSYNC B1 ;  /* 0x0000000000017941 */ /* 0x000fea0003800000 */
.L_x_126:
        /* <DEDUP_REMOVED lines=10> */
.L_x_129:
[----:B------:R-:W-:Y:S05]  /*4390*/  BSYNC B1 ;  /* 0x0000000000017941 */ /* 0x000fea0003800000 */
.L_x_128:
        /* <DEDUP_REMOVED lines=9> */
.L_x_131:
[----:B------:R-:W-:Y:S05]  /*4430*/  BSYNC B1 ;  /* 0x0000000000017941 */ /* 0x000fea0003800000 */
.L_x_130:
        /* <DEDUP_REMOVED lines=9> */
.L_x_133:
[----:B------:R-:W-:Y:S05]  /*44d0*/  BSYNC B1 ;  /* 0x0000000000017941 */ /* 0x000fea0003800000 */
.L_x_132:
        /* <DEDUP_REMOVED lines=10> */
.L_x_135:
[----:B------:R-:W-:Y:S05]  /*4580*/  BSYNC B1 ;  /* 0x0000000000017941 */ /* 0x000fea0003800000 */
.L_x_134:
        /* <DEDUP_REMOVED lines=10> */
.L_x_137:
[----:B------:R-:W-:Y:S05]  /*4630*/  BSYNC B1 ;  /* 0x0000000000017941 */ /* 0x000fea0003800000 */
.L_x_136:
        /* <DEDUP_REMOVED lines=9> */
.L_x_139:
[----:B------:R-:W-:Y:S05]  /*46d0*/  BSYNC B1 ;  /* 0x0000000000017941 */ /* 0x000fea0003800000 */
.L_x_138:
        /* <DEDUP_REMOVED lines=9> */
.L_x_141:
[----:B------:R-:W-:Y:S05]  /*4770*/  BSYNC B1 ;  /* 0x0000000000017941 */ /* 0x000fea0003800000 */
.L_x_140:
        /* <DEDUP_REMOVED lines=10> */
.L_x_143:
[----:B------:R-:W-:Y:S05]  /*4820*/  BSYNC B1 ;  /* 0x0000000000017941 */ /* 0x000fea0003800000 */
.L_x_142:
        /* <DEDUP_REMOVED lines=10> */
.L_x_145:
[----:B------:R-:W-:Y:S05]  /*48d0*/  BSYNC B1 ;  /* 0x0000000000017941 */ /* 0x000fea0003800000 */
.L_x_144:
        /* <DEDUP_REMOVED lines=9> */
.L_x_147:
[----:B------:R-:W-:Y:S05]  /*4970*/  BSYNC B1 ;  /* 0x0000000000017941 */ /* 0x000fea0003800000 */
.L_x_146:
        /* <DEDUP_REMOVED lines=9> */
.L_x_149:
[----:B------:R-:W-:Y:S05]  /*4a10*/  BSYNC B1 ;  /* 0x0000000000017941 */ /* 0x000fea0003800000 */
.L_x_148:
        /* <DEDUP_REMOVED lines=10> */
.L_x_151:
[----:B------:R-:W-:Y:S05]  /*4ac0*/  BSYNC B1 ;  /* 0x0000000000017941 */ /* 0x000fea0003800000 */
.L_x_150:
        /* <DEDUP_REMOVED lines=10> */
.L_x_153:
[----:B------:R-:W-:Y:S05]  /*4b70*/  BSYNC B1 ;  /* 0x0000000000017941 */ /* 0x000fea0003800000 */
.L_x_152:
        /* <DEDUP_REMOVED lines=9> */
.L_x_155:
[----:B------:R-:W-:Y:S05]  /*4c10*/  BSYNC B1 ;  /* 0x0000000000017941 */ /* 0x000fea0003800000 */
.L_x_154:
        /* <DEDUP_REMOVED lines=9> */
.L_x_157:
[----:B------:R-:W-:Y:S05]  /*4cb0*/  BSYNC B1 ;  /* 0x0000000000017941 */ /* 0x000fea0003800000 */
.L_x_156:
        /* <DEDUP_REMOVED lines=10> */
.L_x_159:
[----:B------:R-:W-:Y:S05]  /*4d60*/  BSYNC B1 ;  /* 0x0000000000017941 */ /* 0x000fea0003800000 */
.L_x_158:
        /* <DEDUP_REMOVED lines=10> */
.L_x_161:
[----:B------:R-:W-:Y:S05]  /*4e10*/  BSYNC B1 ;  /* 0x0000000000017941 */ /* 0x000fea0003800000 */
.L_x_160:
        /* <DEDUP_REMOVED lines=9> */
.L_x_163:
[----:B------:R-:W-:Y:S05]  /*4eb0*/  BSYNC B1 ;  /* 0x0000000000017941 */ /* 0x000fea0003800000 */
.L_x_162:
        /* <DEDUP_REMOVED lines=9> */
.L_x_165:
[----:B------:R-:W-:Y:S05]  /*4f50*/  BSYNC B1 ;  /* 0x0000000000017941 */ /* 0x000fea0003800000 */
.L_x_164:
        /* <DEDUP_REMOVED lines=10> */
.L_x_167:
[----:B------:R-:W-:Y:S05]  /*5000*/  BSYNC B1 ;  /* 0x0000000000017941 */ /* 0x000fea0003800000 */
.L_x_166:
        /* <DEDUP_REMOVED lines=10> */
.L_x_169:
[----:B------:R-:W-:Y:S05]  /*50b0*/  BSYNC B1 ;  /* 0x0000000000017941 */ /* 0x000fea0003800000 */
.L_x_168:
        /* <DEDUP_REMOVED lines=9> */
.L_x_171:
[----:B------:R-:W-:Y:S05]  /*5150*/  BSYNC B1 ;  /* 0x0000000000017941 */ /* 0x000fea0003800000 */
.L_x_170:
        /* <DEDUP_REMOVED lines=9> */
.L_x_173:
[----:B------:R-:W-:Y:S05]  /*51f0*/  BSYNC B1 ;  /* 0x0000000000017941 */ /* 0x000fea0003800000 */
.L_x_172:
        /* <DEDUP_REMOVED lines=10> */
.L_x_175:
[----:B------:R-:W-:Y:S05]  /*52a0*/  BSYNC B1 ;  /* 0x0000000000017941 */ /* 0x000fea0003800000 */
.L_x_174:
        /* <DEDUP_REMOVED lines=10> */
.L_x_177:
[----:B------:R-:W-:Y:S05]  /*5350*/  BSYNC B1 ;  /* 0x0000000000017941 */ /* 0x000fea0003800000 */
.L_x_176:
        /* <DEDUP_REMOVED lines=9> */
.L_x_179:
[----:B------:R-:W-:Y:S05]  /*53f0*/  BSYNC B1 ;  /* 0x0000000000017941 */ /* 0x000fea0003800000 */
.L_x_178:
        /* <DEDUP_REMOVED lines=9> */
.L_x_181:
[----:B------:R-:W-:Y:S05]  /*5490*/  BSYNC B1 ;  /* 0x0000000000017941 */ /* 0x000fea0003800000 */
.L_x_180:
        /* <DEDUP_REMOVED lines=10> */
.L_x_183:
[----:B------:R-:W-:Y:S05]  /*5540*/  BSYNC B1 ;  /* 0x0000000000017941 */ /* 0x000fea0003800000 */
.L_x_182:
        /* <DEDUP_REMOVED lines=10> */
.L_x_185:
[----:B------:R-:W-:Y:S05]  /*55f0*/  BSYNC B1 ;  /* 0x0000000000017941 */ /* 0x000fea0003800000 */
.L_x_184:
        /* <DEDUP_REMOVED lines=9> */
.L_x_187:
[----:B------:R-:W-:Y:S05]  /*5690*/  BSYNC B1 ;  /* 0x0000000000017941 */ /* 0x000fea0003800000 */
.L_x_186:
        /* <DEDUP_REMOVED lines=9> */
.L_x_189:
[----:B------:R-:W-:Y:S05]  /*5730*/  BSYNC B1 ;  /* 0x0000000000017941 */ /* 0x000fea0003800000 */
.L_x_188:
        /* <DEDUP_REMOVED lines=10> */
.L_x_191:
[----:B------:R-:W-:Y:S05]  /*57e0*/  BSYNC B1 ;  /* 0x0000000000017941 */ /* 0x000fea0003800000 */
.L_x_190:
        /* <DEDUP_REMOVED lines=10> */
.L_x_193:
[----:B------:R-:W-:Y:S05]  /*5890*/  BSYNC B1 ;  /* 0x0000000000017941 */ /* 0x000fea0003800000 */
.L_x_192:
        /* <DEDUP_REMOVED lines=9> */
.L_x_195:
[----:B------:R-:W-:Y:S05]  /*5930*/  BSYNC B1 ;  /* 0x0000000000017941 */ /* 0x000fea0003800000 */
.L_x_194:
        /* <DEDUP_REMOVED lines=9> */
.L_x_197:
[----:B------:R-:W-:Y:S05]  /*59d0*/  BSYNC B1 ;  /* 0x0000000000017941 */ /* 0x000fea0003800000 */
.L_x_196:
        /* <DEDUP_REMOVED lines=10> */
.L_x_199:
[----:B------:R-:W-:Y:S05]  /*5a80*/  BSYNC B1 ;  /* 0x0000000000017941 */ /* 0x000fea0003800000 */
.L_x_198:
        /* <DEDUP_REMOVED lines=10> */
.L_x_201:
[----:B------:R-:W-:Y:S05]  /*5b30*/  BSYNC B1 ;  /* 0x0000000000017941 */ /* 0x000fea0003800000 */
.L_x_200:
        /* <DEDUP_REMOVED lines=9> */
.L_x_203:
[----:B------:R-:W-:Y:S05]  /*5bd0*/  BSYNC B1 ;  /* 0x0000000000017941 */ /* 0x000fea0003800000 */
.L_x_202:
        /* <DEDUP_REMOVED lines=9> */
.L_x_205:
[----:B------:R-:W-:Y:S05]  /*5c70*/  BSYNC B1 ;  /* 0x0000000000017941 */ /* 0x000fea0003800000 */
.L_x_204:
        /* <DEDUP_REMOVED lines=10> */
.L_x_207:
[----:B------:R-:W-:Y:S05]  /*5d20*/  BSYNC B1 ;  /* 0x0000000000017941 */ /* 0x000fea0003800000 */
.L_x_206:
        /* <DEDUP_REMOVED lines=10> */
.L_x_209:
[----:B------:R-:W-:Y:S05]  /*5dd0*/  BSYNC B1 ;  /* 0x0000000000017941 */ /* 0x000fea0003800000 */
.L_x_208:
        /* <DEDUP_REMOVED lines=9> */
.L_x_211:
[----:B------:R-:W-:Y:S05]  /*5e70*/  BSYNC B1 ;  /* 0x0000000000017941 */ /* 0x000fea0003800000 */
.L_x_210:
        /* <DEDUP_REMOVED lines=9> */
.L_x_213:
[----:B------:R-:W-:Y:S05]  /*5f10*/  BSYNC B1 ;  /* 0x0000000000017941 */ /* 0x000fea0003800000 */
.L_x_212:
        /* <DEDUP_REMOVED lines=10> */
.L_x_215:
[----:B------:R-:W-:Y:S05]  /*5fc0*/  BSYNC B1 ;  /* 0x0000000000017941 */ /* 0x000fea0003800000 */
.L_x_214:
        /* <DEDUP_REMOVED lines=10> */
.L_x_217:
[----:B------:R-:W-:Y:S05]  /*6070*/  BSYNC B1 ;  /* 0x0000000000017941 */ /* 0x000fea0003800000 */
.L_x_216:
        /* <DEDUP_REMOVED lines=9> */
.L_x_219:
[----:B------:R-:W-:Y:S05]  /*6110*/  BSYNC B1 ;  /* 0x0000000000017941 */ /* 0x000fea0003800000 */
.L_x_218:
        /* <DEDUP_REMOVED lines=9> */
.L_x_221:
[----:B------:R-:W-:Y:S05]  /*61b0*/  BSYNC B1 ;  /* 0x0000000000017941 */ /* 0x000fea0003800000 */
.L_x_220:
        /* <DEDUP_REMOVED lines=10> */
.L_x_223:
[----:B------:R-:W-:Y:S05]  /*6260*/  BSYNC B1 ;  /* 0x0000000000017941 */ /* 0x000fea0003800000 */
.L_x_222:
        /* <DEDUP_REMOVED lines=10> */
.L_x_225:
[----:B------:R-:W-:Y:S05]  /*6310*/  BSYNC B1 ;  /* 0x0000000000017941 */ /* 0x000fea0003800000 */
.L_x_224:
        /* <DEDUP_REMOVED lines=9> */
.L_x_227:
[----:B------:R-:W-:Y:S05]  /*63b0*/  BSYNC B1 ;  /* 0x0000000000017941 */ /* 0x000fea0003800000 */
.L_x_226:
        /* <DEDUP_REMOVED lines=9> */
.L_x_229:
[----:B------:R-:W-:Y:S05]  /*6450*/  BSYNC B1 ;  /* 0x0000000000017941 */ /* 0x000fea0003800000 */
.L_x_228:
        /* <DEDUP_REMOVED lines=10> */
.L_x_231:
[----:B------:R-:W-:Y:S05]  /*6500*/  BSYNC B1 ;  /* 0x0000000000017941 */ /* 0x000fea0003800000 */
.L_x_230:
        /* <DEDUP_REMOVED lines=10> */
.L_x_233:
[----:B------:R-:W-:Y:S05]  /*65b0*/  BSYNC B1 ;  /* 0x0000000000017941 */ /* 0x000fea0003800000 */
.L_x_232:
        /* <DEDUP_REMOVED lines=9> */
.L_x_235:
[----:B------:R-:W-:Y:S05]  /*6650*/  BSYNC B1 ;  /* 0x0000000000017941 */ /* 0x000fea0003800000 */
.L_x_234:
        /* <DEDUP_REMOVED lines=9> */
.L_x_237:
[----:B------:R-:W-:Y:S05]  /*66f0*/  BSYNC B1 ;  /* 0x0000000000017941 */ /* 0x000fea0003800000 */
.L_x_236:
        /* <DEDUP_REMOVED lines=10> */
.L_x_239:
[----:B------:R-:W-:Y:S05]  /*67a0*/  BSYNC B1 ;  /* 0x0000000000017941 */ /* 0x000fea0003800000 */
.L_x_238:
        /* <DEDUP_REMOVED lines=10> */
.L_x_241:
[----:B------:R-:W-:Y:S05]  /*6850*/  BSYNC B1 ;  /* 0x0000000000017941 */ /* 0x000fea0003800000 */
.L_x_240:
        /* <DEDUP_REMOVED lines=9> */
.L_x_243:
[----:B------:R-:W-:Y:S05]  /*68f0*/  BSYNC B1 ;  /* 0x0000000000017941 */ /* 0x000fea0003800000 */
.L_x_242:
        /* <DEDUP_REMOVED lines=9> */
.L_x_245:
[----:B------:R-:W-:Y:S05]  /*6990*/  BSYNC B1 ;  /* 0x0000000000017941 */ /* 0x000fea0003800000 */
.L_x_244:
        /* <DEDUP_REMOVED lines=10> */
.L_x_247:
[----:B------:R-:W-:Y:S05]  /*6a40*/  BSYNC B1 ;  /* 0x0000000000017941 */ /* 0x000fea0003800000 */
.L_x_246:
        /* <DEDUP_REMOVED lines=10> */
.L_x_249:
[----:B------:R-:W-:Y:S05]  /*6af0*/  BSYNC B1 ;  /* 0x0000000000017941 */ /* 0x000fea0003800000 */
.L_x_248:
        /* <DEDUP_REMOVED lines=9> */
.L_x_251:
[----:B------:R-:W-:Y:S05]  /*6b90*/  BSYNC B1 ;  /* 0x0000000000017941 */ /* 0x000fea0003800000 */
.L_x_250:
        /* <DEDUP_REMOVED lines=9> */
.L_x_253:
[----:B------:R-:W-:Y:S05]  /*6c30*/  BSYNC B1 ;  /* 0x0000000000017941 */ /* 0x000fea0003800000 */
.L_x_252:
        /* <DEDUP_REMOVED lines=10> */
.L_x_255:
[----:B------:R-:W-:Y:S05]  /*6ce0*/  BSYNC B1 ;  /* 0x0000000000017941 */ /* 0x000fea0003800000 */
.L_x_254:
        /* <DEDUP_REMOVED lines=10> */
.L_x_257:
[----:B------:R-:W-:Y:S05]  /*6d90*/  BSYNC B1 ;  /* 0x0000000000017941 */ /* 0x000fea0003800000 */
.L_x_256:
        /* <DEDUP_REMOVED lines=9> */
.L_x_259:
[----:B------:R-:W-:Y:S05]  /*6e30*/  BSYNC B1 ;  /* 0x0000000000017941 */ /* 0x000fea0003800000 */
.L_x_258:
        /* <DEDUP_REMOVED lines=9> */
.L_x_261:
[----:B------:R-:W-:Y:S05]  /*6ed0*/  BSYNC B1 ;  /* 0x0000000000017941 */ /* 0x000fea0003800000 */
.L_x_260:
        /* <DEDUP_REMOVED lines=10> */
.L_x_263:
[----:B------:R-:W-:Y:S05]  /*6f80*/  BSYNC B1 ;  /* 0x0000000000017941 */ /* 0x000fea0003800000 */
.L_x_262:
        /* <DEDUP_REMOVED lines=10> */
.L_x_265:
[----:B------:R-:W-:Y:S05]  /*7030*/  BSYNC B1 ;  /* 0x0000000000017941 */ /* 0x000fea0003800000 */
.L_x_264:
        /* <DEDUP_REMOVED lines=9> */
.L_x_267:
[----:B------:R-:W-:Y:S05]  /*70d0*/  BSYNC B1 ;  /* 0x0000000000017941 */ /* 0x000fea0003800000 */
.L_x_266:
        /* <DEDUP_REMOVED lines=9> */
.L_x_269:
[----:B------:R-:W-:Y:S05]  /*7170*/  BSYNC B1 ;  /* 0x0000000000017941 */ /* 0x000fea0003800000 */
.L_x_268:
        /* <DEDUP_REMOVED lines=10> */
.L_x_271:
[----:B------:R-:W-:Y:S05]  /*7220*/  BSYNC B1 ;  /* 0x0000000000017941 */ /* 0x000fea0003800000 */
.L_x_270:
        /* <DEDUP_REMOVED lines=10> */
.L_x_273:
[----:B------:R-:W-:Y:S05]  /*72d0*/  BSYNC B1 ;  /* 0x0000000000017941 */ /* 0x000fea0003800000 */
.L_x_272:
        /* <DEDUP_REMOVED lines=9> */
.L_x_275:
[----:B------:R-:W-:Y:S05]  /*7370*/  BSYNC B1 ;  /* 0x0000000000017941 */ /* 0x000fea0003800000 */
.L_x_274:
        /* <DEDUP_REMOVED lines=9> */
.L_x_277:
[----:B------:R-:W-:Y:S05]  /*7410*/  BSYNC B1 ;  /* 0x0000000000017941 */ /* 0x000fea0003800000 */
.L_x_276:
        /* <DEDUP_REMOVED lines=10> */
.L_x_279:
[----:B------:R-:W-:Y:S05]  /*74c0*/  BSYNC B1 ;  /* 0x0000000000017941 */ /* 0x000fea0003800000 */
.L_x_278:
        /* <DEDUP_REMOVED lines=10> */
.L_x_281:
[----:B------:R-:W-:Y:S05]  /*7570*/  BSYNC B1 ;  /* 0x0000000000017941 */ /* 0x000fea0003800000 */
.L_x_280:
[----:B01--45:R-:W-:Y:S01]  /*7580*/  HADD2.F32 R6, -RZ, R152.H0_H0 ;  /* 0x20000098ff067230 */ /* 0x033fe20000004100 */
        /* <DEDUP_REMOVED lines=8> */
.L_x_283:
[----:B------:R-:W-:Y:S05]  /*7610*/  BSYNC B1 ;  /* 0x0000000000017941 */ /* 0x000fea0003800000 */
.L_x_282:
[----:B0-2--5:R-:W-:Y:S01]  /*7620*/  HADD2.F32 R4, -RZ, R152.H0_H0 ;  /* 0x20000098ff047230 */ /* 0x025fe20000004100 */
[----:B------:R-:W-:Y:S01]  /*7630*/  ISETP.GT.AND P1, PT, R0, 0x8, P1 ;  /* 0x000000080000780c */ /* 0x000fe20000f24270 */
[----:B------:R-:W-:Y:S01]  /*7640*/  @P0 IMAD.MOV.U32 R5, RZ, RZ, R11 ;  /* 0x000000ffff050224 */ /* 0x000fe200078e000b */
[----:B------:R-:W-:Y:S02]  /*7650*/  BSSY B1, `(.L_x_284) ;  /* 0x0000008000017945 */ /* 0x000fe40003800000 */
[----:B------:R-:W-:Y:S01]  /*7660*/  FMUL R3, R4, R155 ;  /* 0x0000009b04037220 */ /* 0x000fe20000400000 */
[----:B------:R-:W-:-:S03]  /*7670*/  @P0 IMAD.MOV.U32 R4, RZ, RZ, R10 ;  /* 0x000000ffff040224 */ /* 0x000fc600078e000a */
[----:B------:R-:W-:-:S05]  /*7680*/  FFMA R3, R150, R154, R3 ;  /* 0x0000009a96037223 */ /* 0x000fca0000000003 */
[----:B------:R-:W-:-:S05]  /*7690*/  F2FP.F16.F32.PACK_AB R3, RZ, R3 ;  /* 0x00000003ff03723e */ /* 0x000fca00000000ff */
[----:B------:R0:W-:Y:S01]  /*76a0*/  @P0 STG.E.U16 desc[UR36][R4.64+0x1f0], R3 ;  /* 0x0001f00304000986 */ /* 0x0001e2000c101524 */
[----:B------:R-:W-:Y:S05]  /*76b0*/  @!P1 BRA `(.L_x_285) ;  /* 0x0000000000049947 */ /* 0x000fea0003800000 */
[----:B------:R2:W5:Y:S02]  /*76c0*/  LDG.E.LTC128B.U16 R152, desc[UR36][R8.64+0x1f2] ;  /* 0x0001f22408987981 */ /* 0x000564000c1e1520 */
.L_x_285:
[----:B------:R-:W-:Y:S05]  /*76d0*/  BSYNC B1 ;  /* 0x0000000000017941 */ /* 0x000fea0003800000 */
.L_x_284:
[----:B------:R-:W-:Y:S05]  /*76e0*/  @!P1 BRA `(.L_x_286) ;  /* 0x0000002400309947 */ /* 0x000fea0003800000 */
[----:B-----5:R-:W-:-:S05]  /*76f0*/  HADD2.F32 R152, -RZ, R152.H0_H0 ;  /* 0x20000098ff987230 */ /* 0x020fca0000004100 */
[----:B------:R-:W-:-:S04]  /*7700*/  FMUL R152, R152, R155 ;  /* 0x0000009b98987220 */ /* 0x000fc80000400000 */
[----:B------:R-:W-:-:S05]  /*7710*/  FFMA R152, R151, R154, R152 ;  /* 0x0000009a97987223 */ /* 0x000fca0000000098 */
[----:B------:R-:W-:-:S05]  /*7720*/  F2FP.F16.F32.PACK_AB R152, RZ, R152 ;  /* 0x00000098ff98723e */ /* 0x000fca00000000ff */
[----:B------:R4:W-:Y:S01]  /*7730*/  STG.E.U16 desc[UR36][R10.64+0x1f2], R152 ;  /* 0x0001f2980a007986 */ /* 0x0009e2000c101524 */
[----:B------:R-:W-:Y:S05]  /*7740*/  BRA `(.L_x_286) ;  /* 0x0000002400187947 */ /* 0x000fea0003800000 */
.L_x_33:
[----:B------:R-:W-:Y:S01]  /*7750*/  ISETP.GT.AND P2, PT, R3, 0x1, PT ;  /* 0x000000010300780c */ /* 0x000fe20003f44270 */
[----:B------:R-:W-:Y:S01]  /*7760*/  ULDC.64 UR4, c[0x0][0x5c0] ;  /* 0x0001700000047ab9 */ /* 0x000fe20000000a00 */
[-C--:B------:R-:W-:Y:S01]  /*7770*/  FMUL R24, R24, R154.reuse ;  /* 0x0000009a18187220 */ /* 0x080fe20000400000 */
[-C--:B------:R-:W-:Y:S01]  /*7780*/  FMUL R25, R25, R154.reuse ;  /* 0x0000009a19197220 */ /* 0x080fe20000400000 */
[----:B------:R-:W-:Y:S01]  /*7790*/  ISETP.GT.AND P1, PT, R0, RZ, P2 ;  /* 0x000000ff0000720c */ /* 0x000fe20001724270 */
[-C--:B------:R-:W-:Y:S01]  /*77a0*/  FMUL R26, R26, R154.reuse ;  /* 0x0000009a1a1a7220 */ /* 0x080fe20000400000 */
[----:B------:R-:W-:Y:S01]  /*77b0*/  LEA R4, P4, R160, UR4, 0x1 ;  /* 0x00000004a0047c11 */ /* 0x000fe2000f8808ff */
[----:B------:R-:W-:Y:S01]  /*77c0*/  FMUL R27, R27, R154 ;  /* 0x0000009a1b1b7220 */ /* 0x000fe20000400000 */
[----:B------:R-:W-:Y:S01]  /*77d0*/  F2FP.F16.F32.PACK_AB R24, RZ, R24 ;  /* 0x00000018ff18723e */ /* 0x000fe200000000ff */
[-C--:B------:R-:W-:Y:S01]  /*77e0*/  FMUL R28, R28, R154.reuse ;  /* 0x0000009a1c1c7220 */ /* 0x080fe20000400000 */
[----:B------:R-:W-:Y:S01]  /*77f0*/  LEA.HI.X R5, R160, UR5, R171, 0x1, P4 ;  /* 0x00000005a0057c11 */ /* 0x000fe2000a0f0cab */
[-C--:B------:R-:W-:Y:S01]  /*7800*/  FMUL R29, R29, R154.reuse ;  /* 0x0000009a1d1d7220 */ /* 0x080fe20000400000 */
[----:B------:R-:W-:Y:S01]  /*7810*/  F2FP.F16.F32.PACK_AB R25, RZ, R25 ;  /* 0x00000019ff19723e */ /* 0x000fe200000000ff */
[-C--:B------:R-:W-:Y:S01]  /*7820*/  FMUL R30, R30, R154.reuse ;  /* 0x0000009a1e1e7220 */ /* 0x080fe20000400000 */
[----:B------:R-:W-:Y:S01]  /*7830*/  ISETP.GT.AND P2, PT, R0, 0x8, P2 ;  /* 0x000000080000780c */ /* 0x000fe20001744270 */
[----:B------:R-:W-:Y:S01]  /*7840*/  @P3 STG.E.U16 desc[UR36][R4.64], R24 ;  /* 0x0000001804003986 */ /* 0x000fe2000c101524 */
[C---:B------:R-:W-:Y:S01]  /*7850*/  SHF.L.U64.HI R11, R10.reuse, 0x4, R11 ;  /* 0x000000040a0b7819 */ /* 0x040fe2000001020b */
[----:B------:R-:W-:Y:S01]  /*7860*/  FMUL R31, R31, R154 ;  /* 0x0000009a1f1f7220 */ /* 0x000fe20000400000 */
[----:B------:R-:W-:Y:S01]  /*7870*/  LEA R6, P3, R10, R4, 0x4 ;  /* 0x000000040a067211 */ /* 0x000fe200078620ff */
[----:B------:R-:W-:Y:S01]  /*7880*/  @P1 STG.E.U16 desc[UR36][R4.64+0x2], R25 ;  /* 0x0000021904001986 */ /* 0x000fe2000c101524 */
[----:B------:R-:W-:Y:S01]  /*7890*/  ISETP.GT.AND P1, PT, R0, 0x8, P0 ;  /* 0x000000080000780c */ /* 0x000fe20000724270 */
[----:B------:R-:W-:Y:S01]  /*78a0*/  FMUL R32, R32, R154 ;  /* 0x0000009a20207220 */ /* 0x000fe20000400000 */
[----:B------:R-:W-:Y:S01]  /*78b0*/  F2FP.F16.F32.PACK_AB R26, RZ, R26 ;  /* 0x0000001aff1a723e */ /* 0x000fe200000000ff */
[----:B------:R-:W-:Y:S01]  /*78c0*/  IMAD.X R7, R11, 0x1, R5, P3 ;  /* 0x000000010b077824 */ /* 0x000fe200018e0605 */
[----:B------:R-:W-:Y:S01]  /*78d0*/  F2FP.F16.F32.PACK_AB R27, RZ, R27 ;  /* 0x0000001bff1b723e */ /* 0x000fe200000000ff */
[-C--:B------:R-:W-:Y:S01]  /*78e0*/  FMUL R33, R33, R154.reuse ;  /* 0x0000009a21217220 */ /* 0x080fe20000400000 */
[----:B------:R-:W-:Y:S01]  /*78f0*/  ISETP.GT.AND P0, PT, R3, 0x8, PT ;  /* 0x000000080300780c */ /* 0x000fe20003f04270 */
[----:B------:R-:W-:Y:S01]  /*7900*/  FMUL R34, R34, R154 ;  /* 0x0000009a22227220 */ /* 0x000fe20000400000 */
[----:B------:R-:W-:Y:S01]  /*7910*/  F2FP.F16.F32.PACK_AB R28, RZ, R28 ;  /* 0x0000001cff1c723e */ /* 0x000fe200000000ff */
[-C--:B------:R-:W-:Y:S01]  /*7920*/  FMUL R35, R35, R154.reuse ;  /* 0x0000009a23237220 */ /* 0x080fe20000400000 */
[----:B------:R-:W-:Y:S01]  /*7930*/  ISETP.GT.AND P4, PT, R0, RZ, P0 ;  /* 0x000000ff0000720c */ /* 0x000fe20000784270 */
[-C--:B------:R-:W-:Y:S01]  /*7940*/  FMUL R36, R36, R154.reuse ;  /* 0x0000009a24247220 */ /* 0x080fe20000400000 */
[----:B------:R-:W-:Y:S01]  /*7950*/  F2FP.F16.F32.PACK_AB R29, RZ, R29 ;  /* 0x0000001dff1d723e */ /* 0x000fe200000000ff */
[----:B------:R-:W-:Y:S01]  /*7960*/  @P1 STG.E.U16 desc[UR36][R6.64], R26 ;  /* 0x0000001a06001986 */ /* 0x000fe2000c101524 */
[----:B------:R-:W-:Y:S01]  /*7970*/  ISETP.GT.AND P1, PT, R0, 0x8, P0 ;  /* 0x000000080000780c */ /* 0x000fe20000724270 */
[----:B------:R-:W-:Y:S01]  /*7980*/  FMUL R37, R37, R154 ;  /* 0x0000009a25257220 */ /* 0x000fe20000400000 */
[----:B------:R-:W-:Y:S01]  /*7990*/  F2FP.F16.F32.PACK_AB R30, RZ, R30 ;  /* 0x0000001eff1e723e */ /* 0x000fe200000000ff */
[----:B------:R-:W-:Y:S01]  /*79a0*/  @P2 STG.E.U16 desc[UR36][R6.64+0x2], R27 ;  /* 0x0000021b06002986 */ /* 0x000fe2000c101524 */
[----:B------:R-:W-:Y:S01]  /*79b0*/  ISETP.GT.AND P2, PT, R3, 0x9, PT ;  /* 0x000000090300780c */ /* 0x000fe20003f44270 */
[-C--:B------:R-:W-:Y:S01]  /*79c0*/  FMUL R38, R38, R154.reuse ;  /* 0x0000009a26267220 */ /* 0x080fe20000400000 */
[----:B------:R-:W-:Y:S01]  /*79d0*/  F2FP.F16.F32.PACK_AB R31, RZ, R31 ;  /* 0x0000001fff1f723e */ /* 0x000fe200000000ff */
[-C--:B------:R-:W-:Y:S01]  /*79e0*/  FMUL R39, R39, R154.reuse ;  /* 0x0000009a27277220 */ /* 0x080fe20000400000 */
[C---:B------:R-:W-:Y:S01]  /*79f0*/  ISETP.GT.AND P3, PT, R0.reuse, RZ, P2 ;  /* 0x000000ff0000720c */ /* 0x040fe20001764270 */
[----:B------:R-:W-:Y:S01]  /*7a00*/  @P4 STG.E.U16 desc[UR36][R4.64+0x10], R28 ;  /* 0x0000101c04004986 */ /* 0x000fe2000c101524 */
[----:B------:R-:W-:Y:S01]  /*7a10*/  ISETP.GT.AND P2, PT, R0, 0x8, P2 ;  /* 0x000000080000780c */ /* 0x000fe20001744270 */
        /* <DEDUP_REMOVED lines=8> */
[----:B------:R-:W-:Y:S01]  /*7aa0*/  FMUL R44, R44, R154 ;  /* 0x0000009a2c2c7220 */ /* 0x000fe20000400000 */
[----:B------:R-:W-:Y:S01]  /*7ab0*/  F2FP.F16.F32.PACK_AB R34, RZ, R34 ;  /* 0x00000022ff22723e */ /* 0x000fe200000000ff */
[----:B------:R-:W-:Y:S01]  /*7ac0*/  @P3 STG.E.U16 desc[UR36][R4.64+0x12], R29 ;  /* 0x0000121d04003986 */ /* 0x000fe2000c101524 */
[----:B------:R-:W-:Y:S01]  /*7ad0*/  ISETP.GT.AND P3, PT, R3, 0x11, PT ;  /* 0x000000110300780c */ /* 0x000fe20003f64270 */
[-C--:B------:R-:W-:Y:S01]  /*7ae0*/  FMUL R45, R45, R154.reuse ;  /* 0x0000009a2d2d7220 */ /* 0x080fe20000400000 */
[----:B------:R-:W-:Y:S01]  /*7af0*/  F2FP.F16.F32.PACK_AB R35, RZ, R35 ;  /* 0x00000023ff23723e */ /* 0x000fe200000000ff */
[----:B------:R-:W-:Y:S01]  /*7b00*/  @P1 STG.E.U16 desc[UR36][R6.64+0x10], R30 ;  /* 0x0000101e06001986 */ /* 0x000fe2000c101524 */
[----:B------:R-:W-:Y:S01]  /*7b10*/  ISETP.GT.AND P1, PT, R0, 0x8, P0 ;  /* 0x000000080000780c */ /* 0x000fe20000724270 */
[-C--:B------:R-:W-:Y:S01]  /*7b20*/  FMUL R46, R46, R154.reuse ;  /* 0x0000009a2e2e7220 */ /* 0x080fe20000400000 */
[----:B------:R-:W-:Y:S01]  /*7b30*/  ISETP.GT.AND P0, PT, R3, 0x18, PT ;  /* 0x000000180300780c */ /* 0x000fe20003f04270 */
[----:B------:R-:W-:Y:S01]  /*7b40*/  @P2 STG.E.U16 desc[UR36][R6.64+0x12], R31 ;  /* 0x0000121f06002986 */ /* 0x000fe2000c101524 */
[C---:B------:R-:W-:Y:S01]  /*7b50*/  ISETP.GT.AND P2, PT, R0.reuse, RZ, P3 ;  /* 0x000000ff0000720c */ /* 0x040fe20001f44270 */
[-C--:B------:R-:W-:Y:S01]  /*7b60*/  FMUL R47, R47, R154.reuse ;  /* 0x0000009a2f2f7220 */ /* 0x080fe20000400000 */
[C---:B------:R-:W-:Y:S01]  /*7b70*/  ISETP.GT.AND P3, PT, R0.reuse, 0x8, P3 ;  /* 0x000000080000780c */ /* 0x040fe20001f64270 */
[----:B------:R-:W-:Y:S01]  /*7b80*/  @P4 STG.E.U16 desc[UR36][R4.64+0x20], R32 ;  /* 0x0000202004004986 */ /* 0x000fe2000c101524 */
[----:B------:R-:W-:Y:S01]  /*7b90*/  ISETP.GT.AND P4, PT, R0, RZ, P0 ;  /* 0x000000ff0000720c */ /* 0x000fe20000784270 */
[----:B------:R-:W-:Y:S01]  /*7ba0*/  FMUL R48, R48, R154 ;  /* 0x0000009a30307220 */ /* 0x000fe20000400000 */
[----:B------:R-:W-:Y:S01]  /*7bb0*/  F2FP.F16.F32.PACK_AB R36, RZ, R36 ;  /* 0x00000024ff24723e */ /* 0x000fe200000000ff */
[-C--:B------:R-:W-:Y:S01]  /*7bc0*/  FMUL R49, R49, R154.reuse ;  /* 0x0000009a31317220 */ /* 0x080fe20000400000 */
[----:B------:R-:W-:Y:S01]  /*7bd0*/  F2FP.F16.F32.PACK_AB R37, RZ, R37 ;  /* 0x00000025ff25723e */ /* 0x000fe200000000ff */
[----:B------:R-:W-:Y:S01]  /*7be0*/  FMUL R50, R50, R154 ;  /* 0x0000009a32327220 */ /* 0x000fe20000400000 */
[----:B------:R-:W-:Y:S01]  /*7bf0*/  F2FP.F16.F32.PACK_AB R38, RZ, R38 ;  /* 0x00000026ff26723e */ /* 0x000fe200000000ff */
[----:B------:R-:W-:Y:S01]  /*7c00*/  FMUL R51, R51, R154 ;  /* 0x0000009a33337220 */ /* 0x000fe20000400000 */
[----:B------:R-:W-:Y:S01]  /*7c10*/  F2FP.F16.F32.PACK_AB R39, RZ, R39 ;  /* 0x00000027ff27723e */ /* 0x000fe200000000ff */
[----:B------:R-:W-:Y:S01]  /*7c20*/  @P2 STG.E.U16 desc[UR36][R4.64+0x22], R33 ;  /* 0x0000222104002986 */ /* 0x000fe2000c101524 */
[----:B------:R-:W-:Y:S01]  /*7c30*/  F2FP.F16.F32.PACK_AB R40, RZ, R40 ;  /* 0x00000028ff28723e */ /* 0x000fe200000000ff */
[-C--:B------:R-:W-:Y:S01]  /*7c40*/  FMUL R52, R52, R154.reuse ;  /* 0x0000009a34347220 */ /* 0x080fe20000400000 */
[----:B------:R-:W-:Y:S01]  /*7c50*/  F2FP.F16.F32.PACK_AB R41, RZ, R41 ;  /* 0x00000029ff29723e */ /* 0x000fe200000000ff */
[----:B------:R-:W-:Y:S01]  /*7c60*/  @P1 STG.E.U16 desc[UR36][R6.64+0x20], R34 ;  /* 0x0000202206001986 */ /* 0x000fe2000c101524 */
[----:B------:R-:W-:Y:S01]  /*7c70*/  ISETP.GT.AND P1, PT, R0, 0x8, P0 ;  /* 0x000000080000780c */ /* 0x000fe20000724270 */
[-C--:B------:R-:W-:Y:S01]  /*7c80*/  FMUL R53, R53, R154.reuse ;  /* 0x0000009a35357220 */ /* 0x080fe20000400000 */
[C---:B------:R-:W-:Y:S01]  /*7c90*/  ISETP.GT.AND P0, PT, R3.reuse, 0x20, PT ;  /* 0x000000200300780c */ /* 0x040fe20003f04270 */
[----:B------:R-:W-:Y:S01]  /*7ca0*/  @P3 STG.E.U16 desc[UR36][R6.64+0x22], R35 ;  /* 0x0000222306003986 */ /* 0x000fe2000c101524 */
[----:B------:R-:W-:Y:S01]  /*7cb0*/  ISETP.GT.AND P3, PT, R3, 0x19, PT ;  /* 0x000000190300780c */ /* 0x000fe20003f64270 */
[----:B------:R-:W-:Y:S01]  /*7cc0*/  FMUL R54, R54, R154 ;  /* 0x0000009a36367220 */ /* 0x000fe20000400000 */
[----:B------:R-:W-:Y:S01]  /*7cd0*/  F2FP.F16.F32.PACK_AB R42, RZ, R42 ;  /* 0x0000002aff2a723e */ /* 0x000fe200000000ff */
[----:B------:R-:W-:Y:S01]  /*7ce0*/  @P4 STG.E.U16 desc[UR36][R4.64+0x30], R36 ;  /* 0x0000302404004986 */ /* 0x000fe2000c101524 */
[C---:B------:R-:W-:Y:S01]  /*7cf0*/  ISETP.GT.AND P2, PT, R0.reuse, RZ, P3 ;  /* 0x000000ff0000720c */ /* 0x040fe20001f44270 */
[-C--:B------:R-:W-:Y:S01]  /*7d00*/  FMUL R55, R55, R154.reuse ;  /* 0x0000009a37377220 */ /* 0x080fe20000400000 */
[----:B------:R-:W-:Y:S01]  /*7d10*/  ISETP.GT.AND P3, PT, R0, 0x8, P3 ;  /* 0x000000080000780c */ /* 0x000fe20001f64270 */
[-C--:B------:R-:W-:Y:S01]  /*7d20*/  FMUL R56, R56, R154.reuse ;  /* 0x0000009a38387220 */ /* 0x080fe20000400000 */
[----:B------:R-:W-:Y:S01]  /*7d30*/  ISETP.GT.AND P4, PT, R0, RZ, P0 ;  /* 0x000000ff0000720c */ /* 0x000fe20000784270 */
[-C--:B------:R-:W-:Y:S01]  /*7d40*/  FMUL R57, R57, R154.reuse ;  /* 0x0000009a39397220 */ /* 0x080fe20000400000 */
[----:B------:R-:W-:Y:S01]  /*7d50*/  F2FP.F16.F32.PACK_AB R43, RZ, R43 ;  /* 0x0000002bff2b723e */ /* 0x000fe200000000ff */
[----:B------:R-:W-:Y:S01]  /*7d60*/  FMUL R58, R58, R154 ;  /* 0x0000009a3a3a7220 */ /* 0x000fe20000400000 */
[----:B------:R-:W-:Y:S01]  /*7d70*/  F2FP.F16.F32.PACK_AB R44, RZ, R44 ;  /* 0x0000002cff2c723e */ /* 0x000fe200000000ff */
[-C--:B------:R-:W-:Y:S01]  /*7d80*/  FMUL R59, R59, R154.reuse ;  /* 0x0000009a3b3b7220 */ /* 0x080fe20000400000 */
[----:B------:R-:W-:Y:S01]  /*7d90*/  F2FP.F16.F32.PACK_AB R45, RZ, R45 ;  /* 0x0000002dff2d723e */ /* 0x000fe200000000ff */
[----:B------:R-:W-:Y:S01]  /*7da0*/  FMUL R60, R60, R154 ;  /* 0x0000009a3c3c7220 */ /* 0x000fe20000400000 */
[----:B------:R-:W-:Y:S01]  /*7db0*/  F2FP.F16.F32.PACK_AB R46, RZ, R46 ;  /* 0x0000002eff2e723e */ /* 0x000fe200000000ff */
[----:B------:R-:W-:Y:S01]  /*7dc0*/  @P2 STG.E.U16 desc[UR36][R4.64+0x32], R37 ;  /* 0x0000322504002986 */ /* 0x000fe2000c101524 */
[----:B------:R-:W-:Y:S01]  /*7dd0*/  F2FP.F16.F32.PACK_AB R47, RZ, R47 ;  /* 0x0000002fff2f723e */ /* 0x000fe200000000ff */
[----:B------:R-:W-:Y:S01]  /*7de0*/  FMUL R61, R61, R154 ;  /* 0x0000009a3d3d7220 */ /* 0x000fe20000400000 */
[----:B------:R-:W-:Y:S01]  /*7df0*/  F2FP.F16.F32.PACK_AB R48, RZ, R48 ;  /* 0x00000030ff30723e */ /* 0x000fe200000000ff */
[----:B------:R-:W-:Y:S01]  /*7e00*/  @P1 STG.E.U16 desc[UR36][R6.64+0x30], R38 ;  /* 0x0000302606001986 */ /* 0x000fe2000c101524 */
[----:B------:R-:W-:Y:S01]  /*7e10*/  ISETP.GT.AND P1, PT, R0, 0x8, P0 ;  /* 0x000000080000780c */ /* 0x000fe20000724270 */
[-C--:B------:R-:W-:Y:S01]  /*7e20*/  FMUL R62, R62, R154.reuse ;  /* 0x0000009a3e3e7220 */ /* 0x080fe20000400000 */
[C---:B------:R-:W-:Y:S01]  /*7e30*/  ISETP.GT.AND P0, PT, R3.reuse, 0x28, PT ;  /* 0x000000280300780c */ /* 0x040fe20003f04270 */
[----:B------:R-:W-:Y:S01]  /*7e40*/  @P3 STG.E.U16 desc[UR36][R6.64+0x32], R39 ;  /* 0x0000322706003986 */ /* 0x000fe2000c101524 */
[----:B------:R-:W-:Y:S01]  /*7e50*/  ISETP.GT.AND P3, PT, R3, 0x21, PT ;  /* 0x000000210300780c */ /* 0x000fe20003f64270 */
[-C--:B------:R-:W-:Y:S01]  /*7e60*/  FMUL R63, R63, R154.reuse ;  /* 0x0000009a3f3f7220 */ /* 0x080fe20000400000 */
[----:B------:R-:W-:Y:S01]  /*7e70*/  F2FP.F16.F32.PACK_AB R49, RZ, R49 ;  /* 0x00000031ff31723e */ /* 0x000fe200000000ff */
[----:B------:R-:W-:Y:S01]  /*7e80*/  @P4 STG.E.U16 desc[UR36][R4.64+0x40], R40 ;  /* 0x0000402804004986 */ /* 0x000fe2000c101524 */
[----:B------:R-:W-:Y:S01]  /*7e90*/  ISETP.GT.AND P2, PT, R0, RZ, P3 ;  /* 0x000000ff0000720c */ /* 0x000fe20001f44270 */
[-C--:B------:R-:W-:Y:S01]  /*7ea0*/  FMUL R64, R64, R154.reuse ;  /* 0x0000009a40407220 */ /* 0x080fe20000400000 */
[C---:B------:R-:W-:Y:S01]  /*7eb0*/  ISETP.GT.AND P3, PT, R0.reuse, 0x8, P3 ;  /* 0x000000080000780c */ /* 0x040fe20001f64270 */
[-C--:B------:R-:W-:Y:S01]  /*7ec0*/  FMUL R65, R65, R154.reuse ;  /* 0x0000009a41417220 */ /* 0x080fe20000400000 */
        /* <DEDUP_REMOVED lines=248> */
[----:B------:R-:W-:-:S02]  /*8e50*/  ISETP.GT.AND P1, PT, R0, 0x8, P0 ;  /* 0x000000080000780c */ /* 0x000fc40000724270 */
[C---:B------:R-:W-:Y:S01]  /*8e60*/  ISETP.GT.AND P0, PT, R3.reuse, 0x78, PT ;  /* 0x000000780300780c */ /* 0x040fe20003f04270 */
[----:B------:R-:W-:Y:S01]  /*8e70*/  @P3 STG.E.U16 desc[UR36][R6.64+0xd2], R79 ;  /* 0x0000d24f06003986 */ /* 0x000fe2000c101524 */
[----:B------:R-:W-:Y:S02]  /*8e80*/  ISETP.GT.AND P3, PT, R3, 0x71, PT ;  /* 0x000000710300780c */ /* 0x000fe40003f64270 */
[----:B------:R-:W-:Y:S01]  /*8e90*/  F2FP.F16.F32.PACK_AB R119, RZ, R119 ;  /* 0x00000077ff77723e */ /* 0x000fe200000000ff */
[----:B------:R-:W-:Y:S01]  /*8ea0*/  @P4 STG.E.U16 desc[UR36][R4.64+0xe0], R80 ;  /* 0x0000e05004004986 */ /* 0x000fe2000c101524 */
[C---:B------:R-:W-:Y:S02]  /*8eb0*/  ISETP.GT.AND P2, PT, R0.reuse, RZ, P3 ;  /* 0x000000ff0000720c */ /* 0x040fe40001f44270 */
[C---:B------:R-:W-:Y:S02]  /*8ec0*/  ISETP.GT.AND P3, PT, R0.reuse, 0x8, P3 ;  /* 0x000000080000780c */ /* 0x040fe40001f64270 */
[----:B------:R-:W-:-:S02]  /*8ed0*/  ISETP.GT.AND P4, PT, R0, RZ, P0 ;  /* 0x000000ff0000720c */ /* 0x000fc40000784270 */
[----:B------:R-:W-:Y:S02]  /*8ee0*/  F2FP.F16.F32.PACK_AB R120, RZ, R120 ;  /* 0x00000078ff78723e */ /* 0x000fe400000000ff */
[----:B------:R-:W-:Y:S02]  /*8ef0*/  F2FP.F16.F32.PACK_AB R121, RZ, R121 ;  /* 0x00000079ff79723e */ /* 0x000fe400000000ff */
[----:B------:R-:W-:Y:S02]  /*8f00*/  F2FP.F16.F32.PACK_AB R122, RZ, R122 ;  /* 0x0000007aff7a723e */ /* 0x000fe400000000ff */
[----:B------:R-:W-:Y:S01]  /*8f10*/  F2FP.F16.F32.PACK_AB R123, RZ, R123 ;  /* 0x0000007bff7b723e */ /* 0x000fe200000000ff */
[----:B------:R-:W-:Y:S01]  /*8f20*/  @P2 STG.E.U16 desc[UR36][R4.64+0xe2], R81 ;  /* 0x0000e25104002986 */ /* 0x000fe2000c101524 */
[----:B------:R-:W-:Y:S02]  /*8f30*/  F2FP.F16.F32.PACK_AB R124, RZ, R124 ;  /* 0x0000007cff7c723e */ /* 0x000fe400000000ff */
        /* <DEDUP_REMOVED lines=66> */
[----:B------:R-:W-:Y:S04]  /*9360*/  @P2 STG.E.U16 desc[UR36][R4.64+0x122], R97 ;  /* 0x0001226104002986 */ /* 0x000fe8000c101524 */
[----:B------:R-:W-:Y:S01]  /*9370*/  @P1 STG.E.U16 desc[UR36][R6.64+0x120], R98 ;  /* 0x0001206206001986 */ /* 0x000fe2000c101524 */
[----:B------:R-:W-:-:S02]  /*9380*/  ISETP.GT.AND P1, PT, R0, 0x8, P0 ;  /* 0x000000080000780c */ /* 0x000fc40000724270 */
[C---:B------:R-:W-:Y:S01]  /*9390*/  ISETP.GT.AND P0, PT, R3.reuse, 0xa0, PT ;  /* 0x000000a00300780c */ /* 0x040fe20003f04270 */
[----:B------:R-:W-:Y:S01]  /*93a0*/  @P3 STG.E.U16 desc[UR36][R6.64+0x122], R99 ;  /* 0x0001226306003986 */ /* 0x000fe2000c101524 */
[----:B------:R-:W-:-:S03]  /*93b0*/  ISETP.GT.AND P3, PT, R3, 0x99, PT ;  /* 0x000000990300780c */ /* 0x000fc60003f64270 */
[----:B------:R-:W-:Y:S01]  /*93c0*/  @P4 STG.E.U16 desc[UR36][R4.64+0x130], R100 ;  /* 0x0001306404004986 */ /* 0x000fe2000c101524 */
[C---:B------:R-:W-:Y:S02]  /*93d0*/  ISETP.GT.AND P2, PT, R0.reuse, RZ, P3 ;  /* 0x000000ff0000720c */ /* 0x040fe40001f44270 */
[C---:B------:R-:W-:Y:S02]  /*93e0*/  ISETP.GT.AND P3, PT, R0.reuse, 0x8, P3 ;  /* 0x000000080000780c */ /* 0x040fe40001f64270 */
[----:B------:R-:W-:-:S09]  /*93f0*/  ISETP.GT.AND P4, PT, R0, RZ, P0 ;  /* 0x000000ff0000720c */ /* 0x000fd20000784270 */
[----:B------:R-:W-:Y:S04]  /*9400*/  @P2 STG.E.U16 desc[UR36][R4.64+0x132], R101 ;  /* 0x0001326504002986 */ /* 0x000fe8000c101524 */
[----:B------:R-:W-:Y:S01]  /*9410*/  @P1 STG.E.U16 desc[UR36][R6.64+0x130], R102 ;  /* 0x0001306606001986 */ /* 0x000fe2000c101524 */
[----:B------:R-:W-:Y:S02]  /*9420*/  ISETP.GT.AND P1, PT, R0, 0x8, P0 ;  /* 0x000000080000780c */ /* 0x000fe40000724270 */
        /* <DEDUP_REMOVED lines=76> */
[C---:B------:R-:W-:Y:S02]  /*98f0*/  ISETP.GT.AND P3, PT, R0.reuse, RZ, P0 ;  /* 0x000000ff0000720c */ /* 0x040fe40000764270 */
[----:B------:R-:W-:-:S07]  /*9900*/  ISETP.GT.AND P0, PT, R0, 0x8, P0 ;  /* 0x000000080000780c */ /* 0x000fce0000704270 */
[----:B------:R-:W-:Y:S04]  /*9910*/  @P2 STG.E.U16 desc[UR36][R4.64+0x1b2], R133 ;  /* 0x0001b28504002986 */ /* 0x000fe8000c101524 */
[----:B------:R-:W-:Y:S01]  /*9920*/  @P1 STG.E.U16 desc[UR36][R6.64+0x1b0], R134 ;  /* 0x0001b08606001986 */ /* 0x000fe2000c101524 */
[----:B------:R-:W-:-:S03]  /*9930*/  ISETP.GT.AND P1, PT, R3, 0xe8, PT ;  /* 0x000000e80300780c */ /* 0x000fc60003f24270 */
        /* <DEDUP_REMOVED lines=11> */
[C---:B------:R-:W-:Y:S02]  /*99f0*/  ISETP.GT.AND P2, PT, R0.reuse, RZ, P0 ;  /* 0x000000ff0000720c */ /* 0x040fe40000744270 */
[----:B------:R-:W-:Y:S01]  /*9a00*/  ISETP.GT.AND P0, PT, R0, 0x8, P0 ;  /* 0x000000080000780c */ /* 0x000fe20000704270 */
[----:B------:R-:W-:Y:S01]  /*9a10*/  @P3 STG.E.U16 desc[UR36][R4.64+0x1d0], R140 ;  /* 0x0001d08c04003986 */ /* 0x000fe2000c101524 */
[----:B------:R-:W-:-:S04]  /*9a20*/  ISETP.GT.AND P3, PT, R3, 0xf0, PT ;  /* 0x000000f00300780c */ /* 0x000fc80003f64270 */
[C---:B------:R-:W-:Y:S02]  /*9a30*/  ISETP.GT.AND P4, PT, R0.reuse, RZ, P3 ;  /* 0x000000ff0000720c */ /* 0x040fe40001f84270 */
[----:B------:R-:W-:-:S03]  /*9a40*/  ISETP.GT.AND P3, PT, R0, 0x8, P3 ;  /* 0x000000080000780c */ /* 0x000fc60001f64270 */
[----:B------:R-:W-:Y:S01]  /*9a50*/  @P2 STG.E.U16 desc[UR36][R4.64+0x1d2], R141 ;  /* 0x0001d28d04002986 */ /* 0x000fe2000c101524 */
[----:B------:R-:W-:-:S03]  /*9a60*/  ISETP.GT.AND P2, PT, R3, 0xf8, PT ;  /* 0x000000f80300780c */ /* 0x000fc60003f44270 */
[----:B------:R-:W-:Y:S01]  /*9a70*/  @P1 STG.E.U16 desc[UR36][R6.64+0x1d0], R142 ;  /* 0x0001d08e06001986 */ /* 0x000fe2000c101524 */
[----:B------:R-:W-:-:S03]  /*9a80*/  ISETP.GT.AND P1, PT, R3, 0xf9, PT ;  /* 0x000000f90300780c */ /* 0x000fc60003f24270 */
[----:B------:R-:W-:Y:S01]  /*9a90*/  @P0 STG.E.U16 desc[UR36][R6.64+0x1d2], R143 ;  /* 0x0001d28f06000986 */ /* 0x000fe2000c101524 */
[----:B------:R-:W-:-:S03]  /*9aa0*/  ISETP.GT.AND P0, PT, R3, 0xf1, PT ;  /* 0x000000f10300780c */ /* 0x000fc60003f04270 */
[----:B------:R-:W-:Y:S01]  /*9ab0*/  @P4 STG.E.U16 desc[UR36][R4.64+0x1e0], R144 ;  /* 0x0001e09004004986 */ /* 0x000fe2000c101524 */
[C---:B------:R-:W-:Y:S02]  /*9ac0*/  ISETP.GT.AND P4, PT, R0.reuse, RZ, P0 ;  /* 0x000000ff0000720c */ /* 0x040fe40000784270 */
[----:B------:R-:W-:-:S11]  /*9ad0*/  ISETP.GT.AND P0, PT, R0, 0x8, P0 ;  /* 0x000000080000780c */ /* 0x000fd60000704270 */
[----:B------:R-:W-:Y:S01]  /*9ae0*/  @P4 STG.E.U16 desc[UR36][R4.64+0x1e2], R145 ;  /* 0x0001e29104004986 */ /* 0x000fe2000c101524 */
[C---:B------:R-:W-:Y:S02]  /*9af0*/  ISETP.GT.AND P4, PT, R0.reuse, RZ, P2 ;  /* 0x000000ff0000720c */ /* 0x040fe40001784270 */
[C---:B------:R-:W-:Y:S01]  /*9b00*/  ISETP.GT.AND P2, PT, R0.reuse, 0x8, P2 ;  /* 0x000000080000780c */ /* 0x040fe20001744270 */
[----:B------:R-:W-:Y:S01]  /*9b10*/  @P3 STG.E.U16 desc[UR36][R6.64+0x1e0], R146 ;  /* 0x0001e09206003986 */ /* 0x000fe2000c101524 */
[C---:B------:R-:W-:Y:S02]  /*9b20*/  ISETP.GT.AND P3, PT, R0.reuse, RZ, P1 ;  /* 0x000000ff0000720c */ /* 0x040fe40000f64270 */
[----:B------:R-:W-:Y:S01]  /*9b30*/  ISETP.GT.AND P1, PT, R0, 0x8, P1 ;  /* 0x000000080000780c */ /* 0x000fe20000f24270 */
[----:B------:R-:W-:Y:S06]  /*9b40*/  @P0 STG.E.U16 desc[UR36][R6.64+0x1e2], R147 ;  /* 0x0001e29306000986 */ /* 0x000fec000c101524 */
[----:B------:R-:W-:Y:S04]  /*9b50*/  @P4 STG.E.U16 desc[UR36][R4.64+0x1f0], R148 ;  /* 0x0001f09404004986 */ /* 0x000fe8000c101524 */
[----:B------:R0:W-:Y:S02]  /*9b60*/  @P3 STG.E.U16 desc[UR36][R4.64+0x1f2], R149 ;  /* 0x0001f29504003986 */ /* 0x0001e4000c101524 */
[----:B0-----:R-:W-:-:S02]  /*9b70*/  @P2 IMAD.MOV.U32 R4, RZ, RZ, R6 ;  /* 0x000000ffff042224 */ /* 0x001fc400078e0006 */
[----:B------:R-:W-:-:S05]  /*9b80*/  @P2 IMAD.MOV.U32 R5, RZ, RZ, R7 ;  /* 0x000000ffff052224 */ /* 0x000fca00078e0007 */
[----:B------:R0:W-:Y:S04]  /*9b90*/  @P2 STG.E.U16 desc[UR36][R4.64+0x1f0], R150 ;  /* 0x0001f09604002986 */ /* 0x0001e8000c101524 */
[----:B------:R0:W-:Y:S02]  /*9ba0*/  @P1 STG.E.U16 desc[UR36][R6.64+0x1f2], R151 ;  /* 0x0001f29706001986 */ /* 0x0001e4000c101524 */
.L_x_286:
[----:B------:R-:W-:Y:S05]  /*9bb0*/  BSYNC B0 ;  /* 0x0000000000007941 */ /* 0x000fea0003800000 */
.L_x_32:
[----:B------:R-:W-:Y:S01]  /*9bc0*/  ULDC UR4, c[0x0][0xc] ;  /* 0x0000030000047ab9 */ /* 0x000fe20000000800 */
[----:B------:R-:W-:Y:S01]  /*9bd0*/  ULDC UR5, c[0x0][0x10] ;  /* 0x0000040000057ab9 */ /* 0x000fe20000000800 */
[----:B0-----:R-:W0:Y:S01]  /*9be0*/  LDC R3, c[0x0][0x14] ;  /* 0x00000500ff037b82 */ /* 0x001e220000000800 */
[----:B------:R-:W-:Y:S01]  /*9bf0*/  UIMAD.WIDE.U32 UR4, UR4, UR5, URZ ;  /* 0x00000005040472a5 */ /* 0x000fe2000f8e003f */
[----:B------:R-:W-:Y:S01]  /*9c00*/  PRMT R0, RZ, 0x7610, R0 ;  /* 0x00007610ff007816 */ /* 0x000fe20000000000 */
[----:B----45:R-:W-:Y:S02]  /*9c10*/  IMAD.MOV.U32 R152, RZ, RZ, -0x1 ;  /* 0xffffffffff987424 */ /* 0x030fe400078e00ff */
[----:B------:R-:W-:Y:S02]  /*9c20*/  IMAD.MOV.U32 R23, RZ, RZ, -0x1 ;  /* 0xffffffffff177424 */ /* 0x000fe400078e00ff */
[----:B0-----:R-:W-:-:S04]  /*9c30*/  IMAD.WIDE.U32 R16, R3, UR4, R16 ;  /* 0x0000000403107c25 */ /* 0x001fc8000f8e0010 */
[----:B------:R-:W-:Y:S01]  /*9c40*/  IMAD R3, R3, UR5, RZ ;  /* 0x0000000503037c24 */ /* 0x000fe2000f8e02ff */
[----:B------:R-:W-:Y:S02]  /*9c50*/  ULDC.64 UR4, c[0x0][0x650] ;  /* 0x0001940000047ab9 */ /* 0x000fe40000000a00 */
[----:B------:R-:W-:Y:S01]  /*9c60*/  ISETP.GE.U32.AND P0, PT, R16, UR4, PT ;  /* 0x0000000410007c0c */ /* 0x000fe2000bf06070 */
[----:B------:R-:W-:-:S05]  /*9c70*/  IMAD.IADD R17, R17, 0x1, R3 ;  /* 0x0000000111117824 */ /* 0x000fca00078e0203 */
[----:B------:R-:W-:-:S13]  /*9c80*/  ISETP.GE.U32.AND.EX P0, PT, R17, UR5, PT, P0 ;  /* 0x0000000511007c0c */ /* 0x000fda000bf06100 */
[----:B------:R-:W-:Y:S05]  /*9c90*/  @P0 BRA `(.L_x_287) ;  /* 0x0000000400640947 */ /* 0x000fea0003800000 */
[----:B------:R-:W0:Y:S01]  /*9ca0*/  S2R R12, SR_CTAID.X ;  /* 0x00000000000c7919 */ /* 0x000e220000002500 */
[----:B------:R-:W4:Y:S01]  /*9cb0*/  LDC.64 R10, c[0x0][0x628] ;  /* 0x00018a00ff0a7b82 */ /* 0x000f220000000a00 */
[----:B------:R-:W-:Y:S01]  /*9cc0*/  ULDC UR4, c[0x0][0x150] ;  /* 0x0000540000047ab9 */ /* 0x000fe20000000800 */
[----:B-123--:R-:W-:Y:S01]  /*9cd0*/  IMAD.MOV.U32 R8, RZ, RZ, R16 ;  /* 0x000000ffff087224 */ /* 0x00efe200078e0010 */
[----:B------:R-:W1:Y:S01]  /*9ce0*/  S2R R24, SR_CTAID.Y ;  /* 0x0000000000187919 */ /* 0x000e620000002600 */
[----:B------:R-:W-:-:S04]  /*9cf0*/  IMAD.MOV.U32 R9, RZ, RZ, R17 ;  /* 0x000000ffff097224 */ /* 0x000fc800078e0011 */
[----:B------:R-:W2:Y:S08]  /*9d00*/  LDC R21, c[0x0][0x144] ;  /* 0x00005100ff157b82 */ /* 0x000eb00000000800 */
[----:B------:R-:W3:Y:S08]  /*9d10*/  LDC R0, c[0x0][0x630] ;  /* 0x00018c00ff007b82 */ /* 0x000ef00000000800 */
[----:B------:R-:W1:Y:S01]  /*9d20*/  LDC.64 R14, c[0x0][0x620] ;  /* 0x00018800ff0e7b82 */ /* 0x000e620000000a00 */
[----:B----4-:R-:W-:-:S04]  /*9d30*/  ISETP.NE.U32.AND P0, PT, R10, RZ, PT ;  /* 0x000000ff0a00720c */ /* 0x010fc80003f05070 */
[----:B------:R-:W-:Y:S02]  /*9d40*/  ISETP.NE.AND.EX P0, PT, R11, RZ, PT, P0 ;  /* 0x000000ff0b00720c */ /* 0x000fe40003f05300 */
[----:B0-----:R-:W-:-:S05]  /*9d50*/  I2FP.F32.U32 R3, R12 ;  /* 0x0000000c00037245 */ /* 0x001fca0000201000 */
[----:B------:R-:W-:-:S04]  /*9d60*/  FMUL R3, R3, UR4 ;  /* 0x0000000403037c20 */ /* 0x000fc80008400000 */
[----:B------:R0:W4:Y:S02]  /*9d70*/  F2I.U32.TRUNC.NTZ R20, R3 ;  /* 0x0000000300147305 */ /* 0x000124000020f000 */
[----:B--23--:R-:W-:Y:S05]  /*9d80*/  @!P0 BRA `(.L_x_288) ;  /* 0x0000000000288947 */ /* 0x00cfea0003800000 */
[----:B0-----:R-:W0:Y:S02]  /*9d90*/  LDC R3, c[0x0][0x634] ;  /* 0x00018d00ff037b82 */ /* 0x001e240000000800 */
        /* <DEDUP_REMOVED lines=9> */
.L_x_288:
[----:B------:R-:W2:Y:S01]  /*9e30*/  LDC.64 R30, c[0x0][0x640] ;  /* 0x00019000ff1e7b82 */ /* 0x000ea20000000a00 */
[-CC-:B------:R-:W-:Y:S01]  /*9e40*/  SHF.R.U64 R23, R8, R0.reuse, R9.reuse ;  /* 0x0000000008177219 */ /* 0x180fe20000001209 */
[----:B----4-:R-:W-:Y:S01]  /*9e50*/  IMAD.MOV R20, RZ, RZ, -R20 ;  /* 0x000000ffff147224 */ /* 0x010fe200078e0a14 */
[----:B------:R-:W-:Y:S01]  /*9e60*/  SHF.R.U32.HI R0, RZ, R0, R9 ;  /* 0x00000000ff007219 */ /* 0x000fe20000011609 */
[----:B------:R-:W-:Y:S01]  /*9e70*/  ULDC UR4, c[0x0][0x154] ;  /* 0x0000550000047ab9 */ /* 0x000fe20000000800 */
[----:B0-----:R-:W-:Y:S01]  /*9e80*/  IADD3 R3, P0, RZ, -R23, RZ ;  /* 0x80000017ff037210 */ /* 0x001fe20007f1e0ff */
[----:B------:R-:W-:Y:S02]  /*9e90*/  IMAD R26, R21, R20, R12 ;  /* 0x00000014151a7224 */ /* 0x000fe400078e020c */
[----:B------:R-:W0:Y:S01]  /*9ea0*/  LDC R6, c[0x0][0x618] ;  /* 0x00018600ff067b82 */ /* 0x000e220000000800 */
[----:B------:R-:W-:Y:S02]  /*9eb0*/  IMAD.MOV.U32 R7, RZ, RZ, 0x1 ;  /* 0x00000001ff077424 */ /* 0x000fe400078e00ff */
[----:B------:R-:W-:-:S04]  /*9ec0*/  IMAD.X R5, RZ, RZ, ~R0, P0 ;  /* 0x000000ffff057224 */ /* 0x000fc800000e0e00 */
[-C--:B-1----:R-:W-:Y:S01]  /*9ed0*/  IMAD R0, R5, R14.reuse, RZ ;  /* 0x0000000e05007224 */ /* 0x082fe200078e02ff */
[----:B------:R-:W1:Y:S01]  /*9ee0*/  LDC R8, c[0x0][0x608] ;  /* 0x00018200ff087b82 */ /* 0x000e620000000800 */
[----:B------:R-:W-:-:S04]  /*9ef0*/  IMAD.WIDE.U32 R4, R3, R14, R16 ;  /* 0x0000000e03047225 */ /* 0x000fc800078e0010 */
[----:B------:R-:W-:Y:S01]  /*9f00*/  IMAD R3, R3, R15, R0 ;  /* 0x0000000f03037224 */ /* 0x000fe200078e0200 */
[----:B------:R-:W-:Y:S02]  /*9f10*/  I2FP.F32.U32 R0, R24 ;  /* 0x0000001800007245 */ /* 0x000fe40000201000 */
[----:B------:R-:W3:Y:S01]  /*9f20*/  LDC R28, c[0x0][0x658] ;  /* 0x00019600ff1c7b82 */ /* 0x000ee20000000800 */
[----:B------:R-:W-:Y:S01]  /*9f30*/  IMAD.IADD R3, R5, 0x1, R3 ;  /* 0x0000000105037824 */ /* 0x000fe200078e0203 */
[----:B--2---:R-:W-:Y:S01]  /*9f40*/  ISETP.NE.U32.AND P0, PT, R30, RZ, PT ;  /* 0x000000ff1e00720c */ /* 0x004fe20003f05070 */
[----:B------:R-:W-:Y:S01]  /*9f50*/  FMUL R0, R0, UR4 ;  /* 0x0000000400007c20 */ /* 0x000fe20008400000 */
[----:B------:R-:W-:Y:S02]  /*9f60*/  IMAD.MOV.U32 R5, RZ, RZ, -0x1 ;  /* 0xffffffffff057424 */ /* 0x000fe400078e00ff */
[----:B------:R-:W-:Y:S01]  /*9f70*/  ISETP.NE.AND.EX P0, PT, R31, RZ, PT, P0 ;  /* 0x000000ff1f00720c */ /* 0x000fe20003f05300 */
[----:B------:R2:W4:Y:S01]  /*9f80*/  F2I.U32.TRUNC.NTZ R13, R0 ;  /* 0x00000000000d7305 */ /* 0x000522000020f000 */
[----:B------:R-:W2:Y:S01]  /*9f90*/  LDC R15, c[0x0][0x148] ;  /* 0x00005200ff0f7b82 */ /* 0x000ea20000000800 */
[----:B0-----:R-:W-:-:S02]  /*9fa0*/  SHF.R.U64 R12, R4, R6, R3 ;  /* 0x00000006040c7219 */ /* 0x001fc40000001203 */
[----:B------:R-:W-:-:S05]  /*9fb0*/  SHF.R.U32.HI R3, RZ, R6, R3 ;  /* 0x00000006ff037219 */ /* 0x000fca0000011603 */
[----:B------:R-:W0:Y:S01]  /*9fc0*/  LDC R20, c[0x0][0x600] ;  /* 0x00018000ff147b82 */ /* 0x000e220000000800 */
[-CC-:B-1----:R-:W-:Y:S02]  /*9fd0*/  SHF.R.U64 R10, R12, R8.reuse, R3.reuse ;  /* 0x000000080c0a7219 */ /* 0x182fe40000001203 */
[----:B------:R-:W-:-:S05]  /*9fe0*/  SHF.R.U32.HI R3, RZ, R8, R3 ;  /* 0x00000008ff037219 */ /* 0x000fca0000011603 */
[----:B------:R-:W1:Y:S01]  /*9ff0*/  LDC R21, c[0x0][0x648] ;  /* 0x00019200ff157b82 */ /* 0x000e620000000800 */
[-C--:B---3--:R-:W-:Y:S02]  /*a000*/  SHF.L.U32 R4, R5, R28.reuse, RZ ;  /* 0x0000001c05047219 */ /* 0x088fe400000006ff */
[-CC-:B------:R-:W-:Y:S02]  /*a010*/  SHF.R.U64 R14, R10, R28.reuse, R3.reuse ;  /* 0x0000001c0a0e7219 */ /* 0x180fe40000001203 */
[----:B------:R-:W-:Y:S02]  /*a020*/  SHF.R.U32.HI R5, RZ, R28, R3 ;  /* 0x0000001cff057219 */ /* 0x000fe40000011603 */
[----:B------:R-:W-:Y:S01]  /*a030*/  LOP3.LUT R153, RZ, R4, RZ, 0x33, !PT ;  /* 0x00000004ff997212 */ /* 0x000fe200078e33ff */
[----:B------:R-:W3:Y:S01]  /*a040*/  LDC R25, c[0x0][0x638] ;  /* 0x00018e00ff197b82 */ /* 0x000ee20000000800 */
[----:B------:R-:W-:Y:S01]  /*a050*/  SHF.L.U32 R28, R7, R28, RZ ;  /* 0x0000001c071c7219 */ /* 0x000fe200000006ff */
[----:B------:R-:W-:-:S06]  /*a060*/  IMAD.MOV.U32 R4, RZ, RZ, R14 ;  /* 0x000000ffff047224 */ /* 0x000fcc00078e000e */
[----:B------:R-:W0:Y:S01]  /*a070*/  LDC R27, c[0x0][0x610] ;  /* 0x00018400ff1b7b82 */ /* 0x000e220000000800 */
[----:B----4-:R-:W-:Y:S05]  /*a080*/  @!P0 BRA `(.L_x_289) ;  /* 0x0000000000288947 */ /* 0x010fea0003800000 */
        /* <DEDUP_REMOVED lines=10> */
.L_x_289:
[----:B------:R-:W-:Y:S01]  /*a130*/  ISETP.NE.AND P0, PT, R2, 0x1, PT ;  /* 0x000000010200780c */ /* 0x000fe20003f05270 */
[----:B------:R-:W-:Y:S01]  /*a140*/  IMAD.MOV R13, RZ, RZ, -R13 ;  /* 0x000000ffff0d7224 */ /* 0x000fe200078e0a0d */
[----:B-12---:R-:W-:Y:S01]  /*a150*/  SHF.R.U64 R0, R4, R21, R5 ;  /* 0x0000001504007219 */ /* 0x006fe20000001205 */
[----:B0-----:R-:W-:Y:S01]  /*a160*/  VIADD R5, R20, 0xffffffff ;  /* 0xffffffff14057836 */ /* 0x001fe20000000000 */
[----:B------:R-:W-:-:S03]  /*a170*/  LOP3.LUT R153, R10, R153, RZ, 0xc0, !PT ;  /* 0x000000990a997212 */ /* 0x000fc600078ec0ff */
[----:B------:R-:W-:Y:S01]  /*a180*/  IMAD.MOV R3, RZ, RZ, -R0 ;  /* 0x000000ffff037224 */ /* 0x000fe200078e0a00 */
[----:B------:R-:W-:Y:S01]  /*a190*/  LOP3.LUT R5, R12, R5, RZ, 0xc0, !PT ;  /* 0x000000050c057212 */ /* 0x000fe200078ec0ff */
[----:B------:R-:W-:Y:S02]  /*a1a0*/  IMAD R153, R28, R0, R153 ;  /* 0x000000001c997224 */ /* 0x000fe400078e0299 */
[----:B---3--:R-:W-:Y:S02]  /*a1b0*/  IMAD R0, R3, R25, R14 ;  /* 0x0000001903007224 */ /* 0x008fe400078e020e */
[----:B------:R-:W-:Y:S02]  /*a1c0*/  @P0 IMAD R26, R15, R13, R24 ;  /* 0x0000000d0f1a0224 */ /* 0x000fe400078e0218 */
[----:B------:R-:W-:Y:S02]  /*a1d0*/  IMAD R4, R0, R20, R5 ;  /* 0x0000001400047224 */ /* 0x000fe400078e0205 */
[----:B------:R-:W-:-:S02]  /*a1e0*/  IMAD R153, R153, R27, R26 ;  /* 0x0000001b99997224 */ /* 0x000fc400078e021a */
[----:B------:R-:W-:-:S03]  /*a1f0*/  IMAD.MOV.U32 R3, RZ, RZ, 0x1 ;  /* 0x00000001ff037424 */ /* 0x000fc600078e00ff */
[----:B------:R-:W-:Y:S02]  /*a200*/  SEL R152, R4, R153, !P0 ;  /* 0x0000009904987207 */ /* 0x000fe40004000000 */
[----:B------:R-:W-:Y:S02]  /*a210*/  PRMT R0, R3, 0x7610, R0 ;  /* 0x0000761003007816 */ /* 0x000fe40000000000 */
[----:B------:R-:W-:-:S07]  /*a220*/  SEL R153, R153, R4, !P0 ;  /* 0x0000000499997207 */ /* 0x000fce0004000000 */
.L_x_287:
[----:B------:R-:W-:-:S13]  /*a230*/  LOP3.LUT P0, RZ, R0, 0xff, RZ, 0xc0, !PT ;  /* 0x000000ff00ff7812 */ /* 0x000fda000780c0ff */
[----:B------:R-:W-:Y:S05]  /*a240*/  @P0 BRA `(.L_x_290) ;  /* 0xffffff6c00d00947 */ /* 0x000fea000383ffff */
[----:B------:R-:W-:Y:S05]  /*a250*/  EXIT ;  /* 0x000000000000794d */ /* 0x000fea0003800000 */
.L_x_7:
[----:B0-----:R-:W-:Y:S01]  /*a260*/  ULDC.64 UR4, c[0x0][0x650] ;  /* 0x0001940000047ab9 */ /* 0x001fe20000000a00 */
        /* <DEDUP_REMOVED lines=25> */
.L_x_292:
[----:B------:R-:W0:Y:S01]  /*a400*/  LDC.64 R26, c[0x0][0x640] ;  /* 0x00019000ff1a7b82 */ /* 0x000e220000000a00 */
[-CC-:B------:R-:W-:Y:S01]  /*a410*/  SHF.R.U64 R20, R12, R8.reuse, R13.reuse ;  /* 0x000000080c147219 */ /* 0x180fe2000000120d */
[----:B------:R-:W-:Y:S01]  /*a420*/  IMAD.MOV.U32 R30, RZ, RZ, 0x1 ;  /* 0x00000001ff1e7424 */ /* 0x000fe200078e00ff */
[----:B------:R-:W-:Y:S02]  /*a430*/  SHF.R.U32.HI R6, RZ, R8, R13 ;  /* 0x00000008ff067219 */ /* 0x000fe4000001160d */
[----:B------:R-:W-:-:S03]  /*a440*/  IADD3 R11, P0, RZ, -R20, RZ ;  /* 0x80000014ff0b7210 */ /* 0x000fc60007f1e0ff */
[----:B------:R-:W1:Y:S02]  /*a450*/  LDC R10, c[0x0][0x618] ;  /* 0x00018600ff0a7b82 */ /* 0x000e640000000800 */
[----:B------:R-:W-:-:S04]  /*a460*/  IMAD.X R7, RZ, RZ, ~R6, P0 ;  /* 0x000000ffff077224 */ /* 0x000fc800000e0e06 */
[-C--:B------:R-:W-:Y:S02]  /*a470*/  IMAD R8, R7, R22.reuse, RZ ;  /* 0x0000001607087224 */ /* 0x080fe400078e02ff */
[----:B------:R-:W2:Y:S01]  /*a480*/  LDC R12, c[0x0][0x608] ;  /* 0x00018200ff0c7b82 */ /* 0x000ea20000000800 */
[----:B------:R-:W-:-:S04]  /*a490*/  IMAD.WIDE.U32 R6, R11, R22, R16 ;  /* 0x000000160b067225 */ /* 0x000fc800078e0010 */
[----:B------:R-:W-:-:S03]  /*a4a0*/  IMAD R11, R11, R23, R8 ;  /* 0x000000170b0b7224 */ /* 0x000fc600078e0208 */
[----:B------:R-:W3:Y:S01]  /*a4b0*/  LDC R25, c[0x0][0x658] ;  /* 0x00019600ff197b82 */ /* 0x000ee20000000800 */
[----:B------:R-:W-:Y:S01]  /*a4c0*/  IMAD.IADD R7, R7, 0x1, R11 ;  /* 0x0000000107077824 */ /* 0x000fe200078e020b */
[----:B0-----:R-:W-:-:S04]  /*a4d0*/  ISETP.NE.U32.AND P0, PT, R26, RZ, PT ;  /* 0x000000ff1a00720c */ /* 0x001fc80003f05070 */
[----:B------:R-:W-:Y:S02]  /*a4e0*/  ISETP.NE.AND.EX P0, PT, R27, RZ, PT, P0 ;  /* 0x000000ff1b00720c */ /* 0x000fe40003f05300 */
[----:B------:R-:W0:Y:S01]  /*a4f0*/  LDC R23, c[0x0][0x600] ;  /* 0x00018000ff177b82 */ /* 0x000e220000000800 */
[-CC-:B-1----:R-:W-:Y:S02]  /*a500*/  SHF.R.U64 R8, R6, R10.reuse, R7.reuse ;  /* 0x0000000a06087219 */ /* 0x182fe40000001207 */
[----:B------:R-:W-:Y:S01]  /*a510*/  SHF.R.U32.HI R7, RZ, R10, R7 ;  /* 0x0000000aff077219 */ /* 0x000fe20000011607 */
[----:B------:R-:W-:-:S04]  /*a520*/  IMAD.MOV.U32 R10, RZ, RZ, -0x1 ;  /* 0xffffffffff0a7424 */ /* 0x000fc800078e00ff */
        /* <DEDUP_REMOVED lines=21> */
.L_x_293:
[----:B------:R-:W-:Y:S01]  /*a680*/  ISETP.NE.AND P0, PT, R2, 0x1, PT ;  /* 0x000000010200780c */ /* 0x000fe20003f05270 */
[----:B0-----:R-:W-:Y:S01]  /*a690*/  VIADD R11, R23, 0xffffffff ;  /* 0xffffffff170b7836 */ /* 0x001fe20000000000 */
[----:B-1----:R-:W-:Y:S02]  /*a6a0*/  SHF.R.U64 R6, R6, R24, R7 ;  /* 0x0000001806067219 */ /* 0x002fe40000001207 */
[----:B------:R-:W-:Y:S02]  /*a6b0*/  SHF.L.U32 R30, R30, R25, RZ ;  /* 0x000000191e1e7219 */ /* 0x000fe400000006ff */
[----:B------:R-:W-:Y:S01]  /*a6c0*/  LOP3.LUT R5, R21, R32, RZ, 0xc0, !PT ;  /* 0x0000002015057212 */ /* 0x000fe200078ec0ff */
[----:B------:R-:W-:-:S04]  /*a6d0*/  IMAD.MOV R7, RZ, RZ, -R6 ;  /* 0x000000ffff077224 */ /* 0x000fc800078e0a06 */
[----:B------:R-:W-:Y:S01]  /*a6e0*/  IMAD R6, R30, R6, R5 ;  /* 0x000000061e067224 */ /* 0x000fe200078e0205 */
[----:B------:R-:W-:Y:S01]  /*a6f0*/  LOP3.LUT R5, R8, R11, RZ, 0xc0, !PT ;  /* 0x0000000b08057212 */ /* 0x000fe200078ec0ff */
[----:B------:R-:W-:Y:S02]  /*a700*/  @P0 IMAD R3, R9, R14, R4 ;  /* 0x0000000e09030224 */ /* 0x000fe400078e0204 */
[----:B--2---:R-:W-:Y:S02]  /*a710*/  IMAD R4, R7, R28, R22 ;  /* 0x0000001c07047224 */ /* 0x004fe400078e0216 */
[----:B---3--:R-:W-:Y:S02]  /*a720*/  IMAD R3, R6, R29, R3 ;  /* 0x0000001d06037224 */ /* 0x008fe400078e0203 */
[----:B------:R-:W-:Y:S02]  /*a730*/  IMAD R4, R4, R23, R5 ;  /* 0x0000001704047224 */ /* 0x000fe400078e0205 */
[----:B------:R-:W-:-:S02]  /*a740*/  IMAD.MOV.U32 R8, RZ, RZ, 0x1 ;  /* 0x00000001ff087424 */ /* 0x000fc400078e00ff */
[----:B------:R-:W-:Y:S01]  /*a750*/  IMAD.MOV.U32 R6, RZ, RZ, R20 ;  /* 0x000000ffff067224 */ /* 0x000fe200078e0014 */
[----:B------:R-:W-:Y:S02]  /*a760*/  SEL R7, R4, R3, !P0 ;  /* 0x0000000304077207 */ /* 0x000fe40004000000 */
[----:B------:R-:W-:-:S07]  /*a770*/  SEL R13, R3, R4, !P0 ;  /* 0x00000004030d7207 */ /* 0x000fce0004000000 */
.L_x_291:
[----:B------:R-:W-:-:S08]  /*a780*/  NOP ;  /* 0x0000000000007918 */ /* 0x000fd00000000000 */
[----:B------:R-:W0:-:S00]  /*a790*/  USETMAXREG.DEALLOC.CTAPOOL 0x28 ;  /* 0x00000028000079c8 */ /* 0x000e0000080e0500 */
[----:B0-----:R-:W-:-:S13]  /*a7a0*/  ISETP.NE.AND P0, PT, R0, RZ, PT ;  /* 0x000000ff0000720c */ /* 0x001fda0003f05270 */
[----:B------:R-:W-:Y:S05]  /*a7b0*/  @P0 EXIT ;  /* 0x000000000000094d */ /* 0x000fea0003800000 */
[----:B------:R-:W-:Y:S01]  /*a7c0*/  LOP3.LUT P0, RZ, R8, 0xff, RZ, 0xc0, !PT ;  /* 0x000000ff08ff7812 */ /* 0x000fe2000780c0ff */
[----:B------:R-:W-:Y:S02]  /*a7d0*/  IMAD.MOV.U32 R0, RZ, RZ, 0x1 ;  /* 0x00000001ff007424 */ /* 0x000fe400078e00ff */
[----:B------:R-:W-:-:S10]  /*a7e0*/  IMAD.MOV.U32 R3, RZ, RZ, RZ ;  /* 0x000000ffff037224 */ /* 0x000fd400078e00ff */
[----:B------:R-:W-:Y:S05]  /*a7f0*/  @!P0 BRA `(.L_x_294) ;  /* 0x0000000c00448947 */ /* 0x000fea0003800000 */
[----:B------:R-:W0:Y:S01]  /*a800*/  LDC R0, c[0x0][0x28c] ;  /* 0x0000a300ff007b82 */ /* 0x000e220000000800 */
[----:B------:R-:W-:Y:S01]  /*a810*/  ULDC UR5, c[0x0][0x658] ;  /* 0x0001960000057ab9 */ /* 0x000fe20000000800 */
[----:B------:R-:W-:Y:S01]  /*a820*/  UMOV UR7, 0xffffffff ;  /* 0xffffffff00077882 */ /* 0x000fe20000000000 */
[----:B------:R-:W-:Y:S01]  /*a830*/  ULDC UR6, c[0x0][0xc] ;  /* 0x0000030000067ab9 */ /* 0x000fe20000000800 */
[----:B------:R-:W-:Y:S01]  /*a840*/  USHF.L.U32 UR8, UR7, UR5, URZ ;  /* 0x0000000507087299 */ /* 0x000fe2000800063f */
[----:B------:R-:W-:Y:S01]  /*a850*/  BSSY B0, `(.L_x_294) ;  /* 0x00000cb000007945 */ /* 0x000fe20003800000 */
[----:B------:R-:W-:Y:S01]  /*a860*/  UMOV UR9, 0x1 ;  /* 0x0000000100097882 */ /* 0x000fe20000000000 */
[----:B------:R-:W-:Y:S01]  /*a870*/  ULDC UR7, c[0x0][0x10] ;  /* 0x0000040000077ab9 */ /* 0x000fe20000000800 */
[----:B------:R-:W1:Y:S01]  /*a880*/  S2UR UR10, SR_CgaCtaId ;  /* 0x00000000000a79c3 */ /* 0x000e620000008800 */
[----:B------:R-:W-:Y:S01]  /*a890*/  UIMAD.WIDE.U32 UR6, UR6, UR7, URZ ;  /* 0x00000007060672a5 */ /* 0x000fe2000f8e003f */
[----:B------:R-:W-:Y:S01]  /*a8a0*/  IMAD.MOV.U32 R9, RZ, RZ, 0x1 ;  /* 0x00000001ff097424 */ /* 0x000fe200078e00ff */
[----:B------:R-:W-:Y:S01]  /*a8b0*/  USHF.L.U32 UR18, UR9, UR5, URZ ;  /* 0x0000000509127299 */ /* 0x000fe2000800063f */
[----:B------:R-:W-:Y:S01]  /*a8c0*/  LOP3.LUT R12, R19, 0x2, RZ, 0xfc, !PT ;  /* 0x00000002130c7812 */ /* 0x000fe200078efcff */
[----:B------:R-:W-:Y:S01]  /*a8d0*/  ULDC UR4, c[0x0][0x600] ;  /* 0x0001800000047ab9 */ /* 0x000fe20000000800 */
[----:B------:R-:W-:Y:S01]  /*a8e0*/  ULDC UR5, c[0x0][0x14] ;  /* 0x0000050000057ab9 */ /* 0x000fe20000000800 */
[----:B------:R-:W-:-:S02]  /*a8f0*/  UIADD3 UR4, UR4, -0x1, URZ ;  /* 0xffffffff04047890 */ /* 0x000fc4000fffe03f */
[----:B------:R-:W-:Y:S02]  /*a900*/  UIMAD.WIDE.U32 UR22, UR6, UR5, URZ ;  /* 0x00000005061672a5 */ /* 0x000fe4000f8e003f */
[----:B------:R-:W-:Y:S02]  /*a910*/  UIMAD UR13, UR7, UR5, URZ ;  /* 0x00000005070d72a4 */ /* 0x000fe4000f8e023f */
[----:B------:R-:W-:Y:S02]  /*a920*/  ULOP3.LUT UR17, URZ, UR8, URZ, 0x33, !UPT ;  /* 0x000000083f117292 */ /* 0x000fe4000f8e333f */
[----:B------:R-:W-:Y:S01]  /*a930*/  UIADD3 UR13, UR23, UR13, URZ ;  /* 0x0000000d170d7290 */ /* 0x000fe2000fffe03f */
[----:B0-----:R-:W-:Y:S01]  /*a940*/  VIADD R0, R0, 0x3f ;  /* 0x0000003f00007836 */ /* 0x001fe20000000000 */
[----:B------:R-:W-:-:S04]  /*a950*/  ULDC.64 UR24, c[0x0][0x198] ;  /* 0x0000660000187ab9 */ /* 0x000fc80000000a00 */
[----:B------:R-:W-:Y:S01]  /*a960*/  SHF.R.S32.HI R3, RZ, 0x1f, R0 ;  /* 0x0000001fff037819 */ /* 0x000fe20000011400 */
[----:B-1----:R-:W-:-:S03]  /*a970*/  IMAD.U32 R10, RZ, RZ, UR10 ;  /* 0x0000000aff0a7e24 */ /* 0x002fc6000f8e00ff */
[----:B------:R-:W-:Y:S01]  /*a980*/  LEA.HI R3, R3, R0, RZ, 0x6 ;  /* 0x0000000003037211 */ /* 0x000fe200078f30ff */
[----:B------:R-:W-:-:S03]  /*a990*/  IMAD.MOV.U32 R0, RZ, RZ, 0x1 ;  /* 0x00000001ff007424 */ /* 0x000fc600078e00ff */
[----:B------:R-:W-:Y:S01]  /*a9a0*/  SHF.R.S32.HI R8, RZ, 0x6, R3 ;  /* 0x00000006ff087819 */ /* 0x000fe20000011403 */
[----:B------:R-:W-:-:S04]  /*a9b0*/  IMAD.MOV.U32 R3, RZ, RZ, RZ ;  /* 0x000000ffff037224 */ /* 0x000fc800078e00ff */
[----:B------:R-:W-:-:S07]  /*a9c0*/  VIADD R11, R8, 0x1 ;  /* 0x00000001080b7836 */ /* 0x000fce0000000000 */
.L_x_305:
[----:B------:R-:W-:-:S03]  /*a9d0*/  UMOV UR5, 0xffffffff ;  /* 0xffffffff00057882 */ /* 0x000fc60000000000 */
[----:B------:R-:W-:Y:S05]  /*a9e0*/  BRA.DIV UR5, `(.L_x_295) ;  /* 0x0000000e05b07947 */ /* 0x000fea000b800000 */
[----:B------:R-:W-:-:S13]  /*a9f0*/  ELECT P6, URZ, PT ;  /* 0x00000000003f782f */ /* 0x000fda00038c0000 */
.L_x_316:
[----:B------:R-:W0:Y:S01]  /*aa00*/  LDC R4, c[0x0][0x28c] ;  /* 0x0000a300ff047b82 */ /* 0x000e220000000800 */
[----:B------:R-:W-:Y:S01]  /*aa10*/  BSSY B1, `(.L_x_296) ;  /* 0x000003b000017945 */ /* 0x000fe20003800000 */
[----:B0-----:R-:W-:-:S13]  /*aa20*/  ISETP.LT.OR P6, PT, R4, 0x1, !P6 ;  /* 0x000000010400780c */ /* 0x001fda00077c1670 */
[----:B------:R-:W-:Y:S05]  /*aa30*/  @P6 BRA `(.L_x_297) ;  /* 0x0000000000e06947 */ /* 0x000fea0003800000 */
[----:B------:R-:W-:Y:S02]  /*aa40*/  IMAD R13, R13, 0x2, R10 ;  /* 0x000000020d0d7824 */ /* 0x000fe400078e020a */
[----:B------:R-:W-:Y:S02]  /*aa50*/  IMAD.SHL.U32 R20, R7, 0x100, RZ ;  /* 0x0000010007147824 */ /* 0x000fe400078e00ff */
[----:B------:R-:W-:Y:S02]  /*aa60*/  IMAD.MOV.U32 R21, RZ, RZ, RZ ;  /* 0x000000ffff157224 */ /* 0x000fe400078e00ff */
[----:B------:R-:W-:Y:S02]  /*aa70*/  IMAD.MOV.U32 R4, RZ, RZ, R11 ;  /* 0x000000ffff047224 */ /* 0x000fe400078e000b */
[----:B------:R-:W-:Y:S02]  /*aa80*/  IMAD.MOV.U32 R5, RZ, RZ, R0 ;  /* 0x000000ffff057224 */ /* 0x000fe400078e0000 */
[----:B------:R-:W-:-:S02]  /*aa90*/  IMAD.MOV.U32 R7, RZ, RZ, R3 ;  /* 0x000000ffff077224 */ /* 0x000fc400078e0003 */
[----:B------:R-:W-:-:S07]  /*aaa0*/  IMAD.SHL.U32 R15, R13, 0x40, RZ ;  /* 0x000000400d0f7824 */ /* 0x000fce00078e00ff */
.L_x_300:
[----:B------:R-:W0:Y:S01]  /*aab0*/  S2UR UR5, SR_CgaCtaId ;  /* 0x00000000000579c3 */ /* 0x000e220000008800 */
[----:B------:R-:W-:Y:S02]  /*aac0*/  MOV R13, 0x400 ;  /* 0x00000400000d7802 */ /* 0x000fe40000000f00 */
[----:B------:R-:W-:-:S13]  /*aad0*/  LOP3.LUT P1, RZ, R18, 0x7f, RZ, 0xc0, !PT ;  /* 0x0000007f12ff7812 */ /* 0x000fda000782c0ff */
[----:B------:R-:W1:Y:S01]  /*aae0*/  @!P1 LDC R14, c[0x0][0x500] ;  /* 0x00014000ff0e9b82 */ /* 0x000e620000000800 */
[----:B0-----:R-:W-:-:S05]  /*aaf0*/  IMAD.U32 R10, RZ, RZ, UR5 ;  /* 0x00000005ff0a7e24 */ /* 0x001fca000f8e00ff */
[----:B------:R-:W-:Y:S02]  /*ab00*/  LEA R24, R10, R13, 0x18 ;  /* 0x0000000d0a187211 */ /* 0x000fe400078ec0ff */
[----:B------:R-:W-:-:S03]  /*ab10*/  SHF.L.U32 R13, R5, 0x1f, RZ ;  /* 0x0000001f050d7819 */ /* 0x000fc600000006ff */
[----:B------:R-:W-:-:S04]  /*ab20*/  IMAD R22, R7, 0x8, R24 ;  /* 0x0000000807167824 */ /* 0x000fc800078e0218 */
[----:B------:R-:W0:Y:S02]  /*ab30*/  SYNCS.PHASECHK.TRANS64.TRYWAIT P0, [R22+URZ+0x20], R13 ;  /* 0x0000200d160075a7 */ /* 0x000e24000800017f */
[----:B01----:R-:W-:Y:S05]  /*ab40*/  @!P0 BRA `(.L_x_298) ;  /* 0x0000000c00788947 */ /* 0x003fea0003800000 */
.L_x_317:
[----:B0-----:R-:W-:Y:S01]  /*ab50*/  PRMT R13, R12, 0x9910, RZ ;  /* 0x000099100c0d7816 */ /* 0x001fe200000000ff */
[----:B------:R0:W-:Y:S03]  /*ab60*/  @!P1 SYNCS.ARRIVE.TRANS64 RZ, [R22+URZ], R14 ;  /* 0x0000000e16ff99a7 */ /* 0x0001e6000800003f */
[----:B------:R-:W-:-:S13]  /*ab70*/  ISETP.NE.AND P0, PT, R13, 0x2, PT ;  /* 0x000000020d00780c */ /* 0x000fda0003f05270 */
[----:B0-----:R-:W-:Y:S05]  /*ab80*/  @P0 BRA `(.L_x_299) ;  /* 0x0000000000040947 */ /* 0x001fea0003800000 */
[----:B------:R-:W-:Y:S01]  /*ab90*/  BPT.TRAP 0x1 ;  /* 0x000000040000795c */ /* 0x000fe20000300000 */
.L_x_299:
[----:B------:R-:W-:Y:S01]  /*aba0*/  IMAD R13, R7, 0x2, R10 ;  /* 0x00000002070d7824 */ /* 0x000fe200078e020a */
[----:B------:R-:W-:Y:S01]  /*abb0*/  R2UR UR9, R22 ;  /* 0x00000000160972ca */ /* 0x000fe200000e0000 */
[----:B------:R-:W-:Y:S01]  /*abc0*/  VIADD R4, R4, 0xffffffff ;  /* 0xffffffff04047836 */ /* 0x000fe20000000000 */
[----:B------:R-:W-:Y:S01]  /*abd0*/  UIADD3 UR6, UP0, UR24, 0xf0, URZ ;  /* 0x000000f018067890 */ /* 0x000fe2000ff1e03f */
[----:B------:R-:W-:Y:S01]  /*abe0*/  IMAD.SHL.U32 R13, R13, 0x1000, RZ ;  /* 0x000010000d0d7824 */ /* 0x000fe200078e00ff */
[----:B------:R-:W-:Y:S01]  /*abf0*/  R2UR UR11, R15 ;  /* 0x000000000f0b72ca */ /* 0x000fe200000e0000 */
[----:B------:R-:W-:Y:S01]  /*ac00*/  UIADD3 UR26, UP1, UR24, 0x1f0, URZ ;  /* 0x000001f0181a7890 */ /* 0x000fe2000ff3e03f */
[----:B------:R-:W-:Y:S01]  /*ac10*/  R2UR UR10, R21 ;  /* 0x00000000150a72ca */ /* 0x000fe200000e0000 */
[--C-:B------:R-:W-:Y:S01]  /*ac20*/  IMAD R13, R13, 0x2, R24.reuse ;  /* 0x000000020d0d7824 */ /* 0x100fe200078e0218 */
[----:B------:R-:W-:Y:S01]  /*ac30*/  R2UR UR12, R6 ;  /* 0x00000000060c72ca */ /* 0x000fe200000e0000 */
[----:B------:R-:W-:Y:S01]  /*ac40*/  IMAD R24, R7, 0x8000, R24 ;  /* 0x0000800007187824 */ /* 0x000fe200078e0218 */
[----:B------:R-:W-:Y:S01]  /*ac50*/  R2UR UR19, R20 ;  /* 0x00000000141372ca */ /* 0x000fe200000e0000 */
[----:B------:R-:W-:Y:S01]  /*ac60*/  UIADD3.X UR7, URZ, UR25, URZ, UP0, !UPT ;  /* 0x000000193f077290 */ /* 0x000fe200087fe43f */
[----:B------:R-:W-:Y:S01]  /*ac70*/  R2UR UR5, R13 ;  /* 0x000000000d0572ca */ /* 0x000fe200000e0000 */
[----:B------:R-:W-:Y:S01]  /*ac80*/  VIADD R7, R7, 0x1 ;  /* 0x0000000107077836 */ /* 0x000fe20000000000 */
[----:B------:R-:W-:Y:S01]  /*ac90*/  R2UR UR8, R24 ;  /* 0x00000000180872ca */ /* 0x000fe200000e0000 */
[----:B------:R-:W-:Y:S01]  /*aca0*/  UIADD3.X UR27, URZ, UR25, URZ, UP1, !UPT ;  /* 0x000000193f1b7290 */ /* 0x000fe20008ffe43f */
[----:B------:R-:W-:Y:S01]  /*acb0*/  ISETP.GT.AND P1, PT, R4, 0x1, PT ;  /* 0x000000010400780c */ /* 0x000fe20003f24270 */
[----:B------:R-:W-:Y:S01]  /*acc0*/  UMOV UR20, 0x30000 ;  /* 0x0003000000147882 */ /* 0x000fe20000000000 */
[----:B------:R-:W-:Y:S01]  /*acd0*/  UMOV UR14, 0x0 ;  /* 0x00000000000e7882 */ /* 0x000fe20000000000 */
[----:B------:R-:W-:Y:S01]  /*ace0*/  UMOV UR15, 0x10000000 ;  /* 0x10000000000f7882 */ /* 0x000fe20000000000 */
[----:B------:R-:W-:Y:S01]  /*acf0*/  ISETP.NE.AND P0, PT, R7, 0x4, PT ;  /* 0x000000040700780c */ /* 0x000fe20003f05270 */
[----:B------:R-:W-:-:S03]  /*ad00*/  VIADD R21, R21, 0x40 ;  /* 0x0000004015157836 */ /* 0x000fc60000000000 */
[----:B------:R-:W-:Y:S01]  /*ad10*/  SEL R14, RZ, 0x1, P0 ;  /* 0x00000001ff0e7807 */ /* 0x000fe20000000000 */
[----:B------:R-:W-:Y:S01]  /*ad20*/  UIADD3 UR5, UR5, 0x100, URZ ;  /* 0x0000010005057890 */ /* 0x000fe2000fffe03f */
[----:B------:R-:W-:Y:S01]  /*ad30*/  SEL R7, R7, RZ, P0 ;  /* 0x000000ff07077207 */ /* 0x000fe20000000000 */
[----:B------:R-:W-:Y:S01]  /*ad40*/  UIADD3 UR16, UR8, 0x10100, URZ ;  /* 0x0001010008107890 */ /* 0x000fe2000fffe03f */
[----:B------:R-:W-:-:S04]  /*ad50*/  LOP3.LUT R5, R5, R14, RZ, 0x3c, !PT ;  /* 0x0000000e05057212 */ /* 0x000fc800078e3cff */
[----:B------:R-:W-:Y:S02]  /*ad60*/  UMOV UR8, UR5 ;  /* 0x0000000500087c82 */ /* 0x000fe40008000000 */
[----:B------:R0:W-:Y:S02]  /*ad70*/  UTMALDG.3D.MULTICAST [UR8], [UR6], UR20, desc[UR14] ;  /* 0x00000e08060073b4 */ /* 0x0001e40008011814 */
[----:B0-----:R-:W-:Y:S01]  /*ad80*/  UMOV UR8, UR16 ;  /* 0x0000001000087c82 */ /* 0x001fe20008000000 */
[----:B------:R-:W-:Y:S02]  /*ad90*/  UMOV UR11, UR19 ;  /* 0x00000013000b7c82 */ /* 0x000fe40008000000 */
[----:B------:R0:W-:Y:S02]  /*ada0*/  UTMALDG.3D [UR8], [UR26], desc[UR14] ;  /* 0x00000e081a0075b4 */ /* 0x0001e40008011000 */
[----:B0-----:R-:W-:Y:S05]  /*adb0*/  @P1 BRA `(.L_x_300) ;  /* 0xfffffffc003c1947 */ /* 0x001fea000383ffff */
.L_x_297:
[----:B------:R-:W-:Y:S05]  /*adc0*/  BSYNC B1 ;  /* 0x0000000000017941 */ /* 0x000fea0003800000 */
.L_x_296:
[----:B------:R-:W-:Y:S01]  /*add0*/  LOP3.LUT P1, RZ, R9, 0xff, RZ, 0xc0, !PT ;  /* 0x000000ff09ff7812 */ /* 0x000fe2000782c0ff */
[----:B------:R-:W-:Y:S01]  /*ade0*/  IMAD.IADD R3, R8, 0x1, R3 ;  /* 0x0000000108037824 */ /* 0x000fe200078e0203 */
[----:B------:R-:W-:Y:S01]  /*adf0*/  IADD3 R16, P2, R16, UR22, RZ ;  /* 0x0000001610107c10 */ /* 0x000fe2000ff5e0ff */
[----:B------:R-:W-:Y:S01]  /*ae00*/  ULDC.64 UR6, c[0x0][0x650] ;  /* 0x0001940000067ab9 */ /* 0x000fe20000000a00 */
[----:B------:R-:W-:Y:S01]  /*ae10*/  BSSY B1, `(.L_x_301) ;  /* 0x000006c000017945 */ /* 0x000fe20003800000 */
[----:B------:R-:W-:Y:S01]  /*ae20*/  IMAD.MOV.U32 R13, RZ, RZ, -0x1 ;  /* 0xffffffffff0d7424 */ /* 0x000fe200078e00ff */
[----:B------:R-:W-:Y:S01]  /*ae30*/  ISETP.GT.U32.AND P0, PT, R3, 0x3, PT ;  /* 0x000000030300780c */ /* 0x000fe20003f04070 */
[----:B------:R-:W-:Y:S01]  /*ae40*/  IMAD.MOV.U32 R7, RZ, RZ, -0x1 ;  /* 0xffffffffff077424 */ /* 0x000fe200078e00ff */
[----:B------:R-:W-:Y:S01]  /*ae50*/  SHF.R.U32.HI R4, RZ, 0x2, R3 ;  /* 0x00000002ff047819 */ /* 0x000fe20000011603 */
[----:B------:R-:W-:Y:S01]  /*ae60*/  IMAD.MOV.U32 R6, RZ, RZ, -0x1 ;  /* 0xffffffffff067424 */ /* 0x000fe200078e00ff */
[----:B------:R-:W-:-:S02]  /*ae70*/  ISETP.LT.U32.AND P0, PT, R8, 0x4, P0 ;  /* 0x000000040800780c */ /* 0x000fc40000701070 */
[----:B------:R-:W-:Y:S01]  /*ae80*/  IADD3.X R17, R17, UR13, RZ, P2, !PT ;  /* 0x0000000d11117c10 */ /* 0x000fe200097fe4ff */
[----:B------:R-:W0:Y:S01]  /*ae90*/  @P1 S2R R10, SR_CgaCtaId ;  /* 0x00000000000a1919 */ /* 0x000e220000008800 */
[----:B------:R-:W-:Y:S02]  /*aea0*/  @P1 MOV R5, 0x400 ;  /* 0x0000040000051802 */ /* 0x000fe40000000f00 */
[----:B------:R-:W-:Y:S02]  /*aeb0*/  ISETP.GE.U32.AND P2, PT, R16, UR6, PT ;  /* 0x0000000610007c0c */ /* 0x000fe4000bf46070 */
[----:B------:R-:W-:Y:S02]  /*aec0*/  LOP3.LUT R4, R4, 0x1, RZ, 0xc0, !PT ;  /* 0x0000000104047812 */ /* 0x000fe400078ec0ff */
[----:B------:R-:W-:Y:S02]  /*aed0*/  LOP3.LUT R3, R3, 0x3, RZ, 0xc0, !PT ;  /* 0x0000000303037812 */ /* 0x000fe400078ec0ff */
[----:B------:R-:W-:-:S02]  /*aee0*/  PRMT R9, RZ, 0x7610, R9 ;  /* 0x00007610ff097816 */ /* 0x000fc40000000009 */
[----:B0-----:R-:W-:-:S04]  /*aef0*/  @P1 LEA R5, R10, R5, 0x18 ;  /* 0x000000050a051211 */ /* 0x001fc800078ec0ff */
[----:B------:R0:W-:Y:S01]  /*af00*/  @P1 SYNCS.ARRIVE.TRANS64.A1T0 RZ, [R5+URZ+0x58], RZ ;  /* 0x000058ff05ff19a7 */ /* 0x0001e2000810003f */
[----:B------:R-:W-:-:S04]  /*af10*/  ISETP.NE.U32.AND P1, PT, R4, 0x1, PT ;  /* 0x000000010400780c */ /* 0x000fc80003f25070 */
[----:B------:R-:W-:Y:S02]  /*af20*/  ISETP.GT.U32.AND P1, PT, R8, 0x3, !P1 ;  /* 0x000000030800780c */ /* 0x000fe40004f24070 */
[----:B0-----:R-:W-:Y:S02]  /*af30*/  SEL R5, RZ, 0x1, !P0 ;  /* 0x00000001ff057807 */ /* 0x001fe40004000000 */
[----:B------:R-:W-:Y:S02]  /*af40*/  ISETP.GE.U32.AND.EX P0, PT, R17, UR7, PT, P2 ;  /* 0x0000000711007c0c */ /* 0x000fe4000bf06120 */
[----:B------:R-:W-:-:S04]  /*af50*/  SEL R4, RZ, 0x1, !P1 ;  /* 0x00000001ff047807 */ /* 0x000fc80004800000 */
[----:B------:R-:W-:Y:S02]  /*af60*/  LOP3.LUT R0, R4, R0, R5, 0x96, !PT ;  /* 0x0000000004007212 */ /* 0x000fe400078e9605 */
[----:B------:R-:W-:-:S05]  /*af70*/  PRMT R4, RZ, 0x7610, R4 ;  /* 0x00007610ff047816 */ /* 0x000fca0000000004 */
[----:B------:R-:W-:Y:S05]  /*af80*/  @P0 BRA `(.L_x_302) ;  /* 0x0000000400500947 */ /* 0x000fea0003800000 */
[----:B------:R-:W0:Y:S01]  /*af90*/  S2R R15, SR_CTAID.X ;  /* 0x00000000000f7919 */ /* 0x000e220000002500 */
[----:B------:R-:W-:Y:S01]  /*afa0*/  ULDC.64 UR6, c[0x0][0x628] ;  /* 0x00018a0000067ab9 */ /* 0x000fe20000000a00 */
[----:B------:R-:W1:Y:S01]  /*afb0*/  LDC R20, c[0x0][0x144] ;  /* 0x00005100ff147b82 */ /* 0x000e620000000800 */
[----:B------:R-:W-:Y:S01]  /*afc0*/  ISETP.NE.U32.AND P0, PT, RZ, UR6, PT ;  /* 0x00000006ff007c0c */ /* 0x000fe2000bf05070 */
[----:B------:R-:W2:Y:S01]  /*afd0*/  S2R R13, SR_CTAID.Y ;  /* 0x00000000000d7919 */ /* 0x000ea20000002600 */
[----:B------:R-:W-:Y:S01]  /*afe0*/  ULDC UR8, c[0x0][0x630] ;  /* 0x00018c0000087ab9 */ /* 0x000fe20000000800 */
[----:B------:R-:W-:Y:S01]  /*aff0*/  ULDC UR9, c[0x0][0x150] ;  /* 0x0000540000097ab9 */ /* 0x000fe20000000800 */
[----:B------:R-:W-:Y:S01]  /*b000*/  ISETP.NE.AND.EX P0, PT, RZ, UR7, PT, P0 ;  /* 0x00000007ff007c0c */ /* 0x000fe2000bf05300 */
[----:B------:R-:W-:Y:S02]  /*b010*/  IMAD.MOV.U32 R4, RZ, RZ, R16 ;  /* 0x000000ffff047224 */ /* 0x000fe400078e0010 */
[----:B------:R-:W-:Y:S01]  /*b020*/  IMAD.MOV.U32 R5, RZ, RZ, R17 ;  /* 0x000000ffff057224 */ /* 0x000fe200078e0011 */
[----:B0-----:R-:W-:-:S09]  /*b030*/  I2FP.F32.U32 R22, R15 ;  /* 0x0000000f00167245 */ /* 0x001fd20000201000 */
[----:B------:R-:W-:Y:S05]  /*b040*/  @!P0 BRA `(.L_x_303) ;  /* 0x0000000000288947 */ /* 0x000fea0003800000 */
[----:B------:R-:W-:Y:S02]  /*b050*/  ULDC UR5, c[0x0][0x634] ;  /* 0x00018d0000057ab9 */ /* 0x000fe40000000800 */
[----:B------:R-:W-:-:S05]  /*b060*/  IADD3 R5, P0, R16, UR5, RZ ;  /* 0x0000000510057c10 */ /* 0x000fca000ff1e0ff */
[----:B------:R-:W-:-:S04]  /*b070*/  IMAD.X R21, RZ, RZ, R17, P0 ;  /* 0x000000ffff157224 */ /* 0x000fc800000e0611 */
[----:B------:R-:W-:-:S04]  /*b080*/  IMAD.WIDE.U32 R6, R21, UR6, RZ ;  /* 0x0000000615067c25 */ /* 0x000fc8000f8e00ff */
[----:B------:R-:W-:-:S04]  /*b090*/  IMAD.WIDE.U32 R6, P0, R5, UR7, R6 ;  /* 0x0000000705067c25 */ /* 0x000fc8000f800006 */
[----:B------:R-:W-:-:S04]  /*b0a0*/  IMAD.WIDE.U32 R4, R5, UR6, RZ ;  /* 0x0000000605047c25 */ /* 0x000fc8000f8e00ff */
[----:B------:R-:W-:Y:S01]  /*b0b0*/  IMAD.MOV.U32 R4, RZ, RZ, R7 ;  /* 0x000000ffff047224 */ /* 0x000fe200078e0007 */
[----:B------:R-:W-:Y:S01]  /*b0c0*/  IADD3 RZ, P1, R5, R6, RZ ;  /* 0x0000000605ff7210 */ /* 0x000fe20007f3e0ff */
[----:B------:R-:W-:-:S04]  /*b0d0*/  IMAD.X R5, RZ, RZ, RZ, P0 ;  /* 0x000000ffff057224 */ /* 0x000fc800000e06ff */
[----:B------:R-:W-:-:S08]  /*b0e0*/  IMAD.WIDE.U32.X R4, R21, UR7, R4, P1 ;  /* 0x0000000715047c25 */ /* 0x000fd000088e0404 */
.L_x_303:
[----:B------:R-:W-:Y:S01]  /*b0f0*/  FMUL R22, R22, UR9 ;  /* 0x0000000916167c20 */ /* 0x000fe20008400000 */
[--C-:B------:R-:W-:Y:S01]  /*b100*/  SHF.R.U64 R14, R4, UR8, R5.reuse ;  /* 0x00000008040e7c19 */ /* 0x100fe20008001205 */
[----:B------:R-:W-:Y:S01]  /*b110*/  ULDC.64 UR6, c[0x0][0x620] ;  /* 0x0001880000067ab9 */ /* 0x000fe20000000a00 */
[----:B------:R-:W-:Y:S01]  /*b120*/  SHF.R.U32.HI R4, RZ, UR8, R5 ;  /* 0x00000008ff047c19 */ /* 0x000fe20008011605 */
[----:B------:R-:W-:Y:S01]  /*b130*/  ULDC.64 UR8, c[0x0][0x640] ;  /* 0x0001900000087ab9 */ /* 0x000fe20000000a00 */
[----:B------:R-:W-:Y:S01]  /*b140*/  IADD3 R5, P0, RZ, -R14, RZ ;  /* 0x8000000eff057210 */ /* 0x000fe20007f1e0ff */
[----:B------:R-:W0:Y:S01]  /*b150*/  F2I.U32.TRUNC.NTZ R22, R22 ;  /* 0x0000001600167305 */ /* 0x000e22000020f000 */
[----:B------:R-:W-:-:S03]  /*b160*/  ULDC UR5, c[0x0][0x618] ;  /* 0x0001860000057ab9 */ /* 0x000fc60000000800 */
[----:B------:R-:W-:Y:S01]  /*b170*/  IMAD.X R4, RZ, RZ, ~R4, P0 ;  /* 0x000000ffff047224 */ /* 0x000fe200000e0e04 */
[----:B------:R-:W-:-:S03]  /*b180*/  ISETP.NE.U32.AND P0, PT, RZ, UR8, PT ;  /* 0x00000008ff007c0c */ /* 0x000fc6000bf05070 */
[----:B------:R-:W-:Y:S01]  /*b190*/  IMAD R4, R4, UR6, RZ ;  /* 0x0000000604047c24 */ /* 0x000fe2000f8e02ff */
[----:B------:R-:W-:-:S03]  /*b1a0*/  ISETP.NE.AND.EX P0, PT, RZ, UR9, PT, P0 ;  /* 0x00000009ff007c0c */ /* 0x000fc6000bf05300 */
[C---:B------:R-:W-:Y:S02]  /*b1b0*/  IMAD R7, R5.reuse, UR7, R4 ;  /* 0x0000000705077c24 */ /* 0x040fe4000f8e0204 */
[----:B------:R-:W-:Y:S01]  /*b1c0*/  IMAD.WIDE.U32 R4, R5, UR6, R16 ;  /* 0x0000000605047c25 */ /* 0x000fe2000f8e0010 */
[----:B------:R-:W-:-:S03]  /*b1d0*/  ULDC UR6, c[0x0][0x154] ;  /* 0x0000550000067ab9 */ /* 0x000fc60000000800 */
[----:B0-----:R-:W-:Y:S02]  /*b1e0*/  IMAD.MOV R6, RZ, RZ, -R22 ;  /* 0x000000ffff067224 */ /* 0x001fe400078e0a16 */
[----:B------:R-:W-:Y:S02]  /*b1f0*/  IMAD.IADD R5, R5, 0x1, R7 ;  /* 0x0000000105057824 */ /* 0x000fe400078e0207 */
[----:B-1----:R-:W-:Y:S01]  /*b200*/  IMAD R15, R20, R6, R15 ;  /* 0x00000006140f7224 */ /* 0x002fe200078e020f */
[----:B--2---:R-:W-:Y:S01]  /*b210*/  I2FP.F32.U32 R6, R13 ;  /* 0x0000000d00067245 */ /* 0x004fe20000201000 */
[----:B------:R-:W0:Y:S01]  /*b220*/  LDC R20, c[0x0][0x148] ;  /* 0x00005200ff147b82 */ /* 0x000e220000000800 */
[--C-:B------:R-:W-:Y:S02]  /*b230*/  SHF.R.U64 R21, R4, UR5, R5.reuse ;  /* 0x0000000504157c19 */ /* 0x100fe40008001205 */
[----:B------:R-:W-:Y:S01]  /*b240*/  SHF.R.U32.HI R4, RZ, UR5, R5 ;  /* 0x00000005ff047c19 */ /* 0x000fe20008011605 */
[----:B------:R-:W-:Y:S01]  /*b250*/  FMUL R6, R6, UR6 ;  /* 0x0000000606067c20 */ /* 0x000fe20008400000 */
[----:B------:R-:W-:-:S02]  /*b260*/  ULDC UR5, c[0x0][0x608] ;  /* 0x0001820000057ab9 */ /* 0x000fc40000000800 */
[--C-:B------:R-:W-:Y:S01]  /*b270*/  SHF.R.U64 R23, R21, UR5, R4.reuse ;  /* 0x0000000515177c19 */ /* 0x100fe20008001204 */
[----:B------:R1:W2:Y:S01]  /*b280*/  F2I.U32.TRUNC.NTZ R24, R6 ;  /* 0x0000000600187305 */ /* 0x0002a2000020f000 */
[----:B------:R-:W-:Y:S01]  /*b290*/  SHF.R.U32.HI R4, RZ, UR5, R4 ;  /* 0x00000005ff047c19 */ /* 0x000fe20008011604 */
[----:B------:R-:W-:-:S03]  /*b2a0*/  ULDC UR5, c[0x0][0x658] ;  /* 0x0001960000057ab9 */ /* 0x000fc60000000800 */
[--C-:B------:R-:W-:Y:S02]  /*b2b0*/  SHF.R.U64 R22, R23, UR5, R4.reuse ;  /* 0x0000000517167c19 */ /* 0x100fe40008001204 */
[----:B------:R-:W-:-:S03]  /*b2c0*/  SHF.R.U32.HI R25, RZ, UR5, R4 ;  /* 0x00000005ff197c19 */ /* 0x000fc60008011604 */
[----:B------:R-:W-:Y:S02]  /*b2d0*/  IMAD.MOV.U32 R4, RZ, RZ, R22 ;  /* 0x000000ffff047224 */ /* 0x000fe400078e0016 */
[----:B------:R-:W-:Y:S01]  /*b2e0*/  IMAD.MOV.U32 R5, RZ, RZ, R25 ;  /* 0x000000ffff057224 */ /* 0x000fe200078e0019 */
[----:B-1----:R-:W-:Y:S06]  /*b2f0*/  @!P0 BRA `(.L_x_304) ;  /* 0x0000000000288947 */ /* 0x002fec0003800000 */
        /* <DEDUP_REMOVED lines=10> */
.L_x_304:
[----:B------:R-:W-:Y:S01]  /*b3a0*/  ISETP.NE.AND P0, PT, R2, 0x1, PT ;  /* 0x000000010200780c */ /* 0x000fe20003f05270 */
[----:B------:R-:W-:Y:S01]  /*b3b0*/  ULDC UR5, c[0x0][0x648] ;  /* 0x0001920000057ab9 */ /* 0x000fe20000000800 */
[----:B------:R-:W-:Y:S01]  /*b3c0*/  LOP3.LUT R23, R23, UR17, RZ, 0xc0, !PT ;  /* 0x0000001117177c12 */ /* 0x000fe2000f8ec0ff */
[----:B--2---:R-:W-:Y:S01]  /*b3d0*/  IMAD.MOV R24, RZ, RZ, -R24 ;  /* 0x000000ffff187224 */ /* 0x004fe200078e0a18 */
[----:B------:R-:W-:Y:S01]  /*b3e0*/  SHF.R.U64 R4, R4, UR5, R5 ;  /* 0x0000000504047c19 */ /* 0x000fe20008001205 */
[----:B------:R-:W-:Y:S01]  /*b3f0*/  ULDC UR5, c[0x0][0x638] ;  /* 0x00018e0000057ab9 */ /* 0x000fe20000000800 */
[----:B------:R-:W-:Y:S01]  /*b400*/  LOP3.LUT R21, R21, UR4, RZ, 0xc0, !PT ;  /* 0x0000000415157c12 */ /* 0x000fe2000f8ec0ff */
[----:B------:R-:W-:Y:S01]  /*b410*/  ULDC UR6, c[0x0][0x610] ;  /* 0x0001840000067ab9 */ /* 0x000fe20000000800 */
[----:B------:R-:W-:Y:S02]  /*b420*/  IMAD.MOV.U32 R6, RZ, RZ, R14 ;  /* 0x000000ffff067224 */ /* 0x000fe400078e000e */
[----:B------:R-:W-:-:S02]  /*b430*/  IMAD.MOV R5, RZ, RZ, -R4 ;  /* 0x000000ffff057224 */ /* 0x000fc400078e0a04 */
[----:B------:R-:W-:Y:S02]  /*b440*/  IMAD R4, R4, UR18, R23 ;  /* 0x0000001204047c24 */ /* 0x000fe4000f8e0217 */
[----:B0-----:R-:W-:Y:S02]  /*b450*/  @P0 IMAD R15, R20, R24, R13 ;  /* 0x00000018140f0224 */ /* 0x001fe400078e020d */
[----:B------:R-:W-:Y:S01]  /*b460*/  IMAD R22, R5, UR5, R22 ;  /* 0x0000000505167c24 */ /* 0x000fe2000f8e0216 */
[----:B------:R-:W-:Y:S01]  /*b470*/  ULDC UR5, c[0x0][0x600] ;  /* 0x0001800000057ab9 */ /* 0x000fe20000000800 */
[----:B------:R-:W-:Y:S02]  /*b480*/  IMAD R15, R4, UR6, R15 ;  /* 0x00000006040f7c24 */ /* 0x000fe4000f8e020f */
[----:B------:R-:W-:Y:S02]  /*b490*/  IMAD R22, R22, UR5, R21 ;  /* 0x0000000516167c24 */ /* 0x000fe4000f8e0215 */
[----:B------:R-:W-:-:S03]  /*b4a0*/  IMAD.MOV.U32 R4, RZ, RZ, 0x1 ;  /* 0x00000001ff047424 */ /* 0x000fc600078e00ff */
[----:B------:R-:W-:Y:S02]  /*b4b0*/  SEL R7, R22, R15, !P0 ;  /* 0x0000000f16077207 */ /* 0x000fe40004000000 */
[----:B------:R-:W-:-:S07]  /*b4c0*/  SEL R13, R15, R22, !P0 ;  /* 0x000000160f0d7207 */ /* 0x000fce0004000000 */
.L_x_302:
[----:B------:R-:W-:Y:S05]  /*b4d0*/  BSYNC B1 ;  /* 0x0000000000017941 */ /* 0x000fea0003800000 */
.L_x_301:
[----:B------:R-:W-:-:S13]  /*b4e0*/  LOP3.LUT P0, RZ, R4, 0xff, RZ, 0xc0, !PT ;  /* 0x000000ff04ff7812 */ /* 0x000fda000780c0ff */
[----:B------:R-:W-:Y:S05]  /*b4f0*/  @P0 BRA `(.L_x_305) ;  /* 0xfffffff400340947 */ /* 0x000fea000383ffff */
[----:B------:R-:W-:Y:S05]  /*b500*/  BSYNC B0 ;  /* 0x0000000000007941 */ /* 0x000fea0003800000 */
.L_x_294:
[----:B------:R-:W-:-:S03]  /*b510*/  UMOV UR5, 0xffffffff ;  /* 0xffffffff00057882 */ /* 0x000fc60000000000 */
[----:B------:R-:W-:Y:S05]  /*b520*/  BRA.DIV UR5, `(.L_x_306) ;  /* 0x0000000605147947 */ /* 0x000fea000b800000 */
[----:B------:R-:W-:-:S13]  /*b530*/  ELECT P6, URZ, PT ;  /* 0x00000000003f782f */ /* 0x000fda00038c0000 */
.L_x_320:
[----:B------:R-:W-:Y:S04]  /*b540*/  BSSY B0, `(.L_x_307) ;  /* 0x000002b000007945 */ /* 0x000fe80003800000 */
[----:B------:R-:W-:Y:S05]  /*b550*/  @!P6 BRA `(.L_x_308) ;  /* 0x0000000000a4e947 */ /* 0x000fea0003800000 */
[----:B------:R-:W-:-:S04]  /*b560*/  LOP3.LUT R19, R19, 0x2, RZ, 0xfc, !PT ;  /* 0x0000000213137812 */ /* 0x000fc800078efcff */
[----:B------:R-:W-:-:S13]  /*b570*/  ISETP.NE.AND P0, PT, R19, 0x3, PT ;  /* 0x000000031300780c */ /* 0x000fda0003f05270 */
[----:B------:R-:W-:Y:S05]  /*b580*/  @!P0 BRA `(.L_x_309) ;  /* 0x0000000000048947 */ /* 0x000fea0003800000 */
[----:B------:R-:W-:Y:S01]  /*b590*/  BPT.TRAP 0x1 ;  /* 0x000000040000795c */ /* 0x000fe20000300000 */
.L_x_309:
[----:B------:R-:W0:Y:S01]  /*b5a0*/  S2R R5, SR_CgaCtaId ;  /* 0x0000000000057919 */ /* 0x000e220000008800 */
[----:B------:R-:W-:Y:S02]  /*b5b0*/  MOV R2, 0x400 ;  /* 0x0000040000027802 */ /* 0x000fe40000000f00 */
[----:B------:R-:W-:Y:S02]  /*b5c0*/  SHF.L.U32 R4, R0, 0x1f, RZ ;  /* 0x0000001f00047819 */ /* 0x000fe400000006ff */
[----:B0-----:R-:W-:-:S05]  /*b5d0*/  LEA R2, R5, R2, 0x18 ;  /* 0x0000000205027211 */ /* 0x001fca00078ec0ff */
[----:B------:R-:W-:-:S04]  /*b5e0*/  VIADD R2, R2, 0x20 ;  /* 0x0000002002027836 */ /* 0x000fc80000000000 */
[C---:B------:R-:W-:Y:S02]  /*b5f0*/  IMAD R7, R3.reuse, 0x8, R2 ;  /* 0x0000000803077824 */ /* 0x040fe400078e0202 */
[----:B------:R-:W-:Y:S02]  /*b600*/  VIADD R3, R3, 0x1 ;  /* 0x0000000103037836 */ /* 0x000fe40000000000 */
[----:B------:R-:W0:Y:S03]  /*b610*/  SYNCS.PHASECHK.TRANS64.TRYWAIT P0, [R7+URZ], R4 ;  /* 0x00000004070075a7 */ /* 0x000e26000800017f */
[----:B------:R-:W-:-:S04]  /*b620*/  ISETP.NE.AND P1, PT, R3, 0x4, PT ;  /* 0x000000040300780c */ /* 0x000fc80003f25270 */
[----:B------:R-:W-:Y:S02]  /*b630*/  SEL R5, RZ, 0x1, P1 ;  /* 0x00000001ff057807 */ /* 0x000fe40000800000 */
[----:B------:R-:W-:Y:S02]  /*b640*/  SEL R3, R3, RZ, P1 ;  /* 0x000000ff03037207 */ /* 0x000fe40000800000 */
[----:B------:R-:W-:-:S03]  /*b650*/  LOP3.LUT R6, R0, R5, RZ, 0x3c, !PT ;  /* 0x0000000500067212 */ /* 0x000fc600078e3cff */
[----:B------:R-:W-:Y:S01]  /*b660*/  IMAD R8, R3, 0x8, R2 ;  /* 0x0000000803087824 */ /* 0x000fe200078e0202 */
[----:B------:R-:W-:Y:S01]  /*b670*/  SHF.L.U32 R5, R6, 0x1f, RZ ;  /* 0x0000001f06057819 */ /* 0x000fe200000006ff */
[----:B0-----:R-:W-:Y:S06]  /*b680*/  @!P0 BRA `(.L_x_310) ;  /* 0x0000000000dc8947 */ /* 0x001fec0003800000 */
.L_x_321:
[----:B------:R-:W1:Y:S01]  /*b690*/  SYNCS.PHASECHK.TRANS64.TRYWAIT P0, [R8+URZ], R5 ;  /* 0x00000005080075a7 */ /* 0x000e62000800017f */
[----:B------:R-:W-:-:S05]  /*b6a0*/  VIADD R0, R3, 0x1 ;  /* 0x0000000103007836 */ /* 0x000fca0000000000 */
[----:B------:R-:W-:-:S04]  /*b6b0*/  ISETP.NE.AND P1, PT, R0, 0x4, PT ;  /* 0x000000040000780c */ /* 0x000fc80003f25270 */
[----:B------:R-:W-:Y:S02]  /*b6c0*/  SEL R3, RZ, 0x1, P1 ;  /* 0x00000001ff037807 */ /* 0x000fe40000800000 */
[----:B0-----:R-:W-:Y:S02]  /*b6d0*/  SEL R7, R0, RZ, P1 ;  /* 0x000000ff00077207 */ /* 0x001fe40000800000 */
[----:B------:R-:W-:-:S03]  /*b6e0*/  LOP3.LUT R9, R6, R3, RZ, 0x3c, !PT ;  /* 0x0000000306097212 */ /* 0x000fc600078e3cff */
[----:B------:R-:W-:Y:S01]  /*b6f0*/  IMAD R11, R7, 0x8, R2 ;  /* 0x00000008070b7824 */ /* 0x000fe200078e0202 */
[----:B------:R-:W-:Y:S01]  /*b700*/  SHF.L.U32 R6, R9, 0x1f, RZ ;  /* 0x0000001f09067819 */ /* 0x000fe200000006ff */
[----:B-1----:R-:W-:Y:S06]  /*b710*/  @!P0 BRA `(.L_x_311) ;  /* 0x0000000000cc8947 */ /* 0x002fec0003800000 */
.L_x_322:
[----:B------:R-:W1:Y:S01]  /*b720*/  SYNCS.PHASECHK.TRANS64.TRYWAIT P0, [R11+URZ], R6 ;  /* 0x000000060b0075a7 */ /* 0x000e62000800017f */
[----:B------:R-:W-:-:S05]  /*b730*/  VIADD R0, R7, 0x1 ;  /* 0x0000000107007836 */ /* 0x000fca0000000000 */
[----:B------:R-:W-:-:S04]  /*b740*/  ISETP.NE.AND P1, PT, R0, 0x4, PT ;  /* 0x000000040000780c */ /* 0x000fc80003f25270 */
[----:B------:R-:W-:Y:S02]  /*b750*/  SEL R4, RZ, 0x1, P1 ;  /* 0x00000001ff047807 */ /* 0x000fe40000800000 */
[----:B------:R-:W-:Y:S02]  /*b760*/  SEL R3, R0, RZ, P1 ;  /* 0x000000ff00037207 */ /* 0x000fe40000800000 */
[----:B------:R-:W-:Y:S01]  /*b770*/  LOP3.LUT R0, R9, R4, RZ, 0x3c, !PT ;  /* 0x0000000409007212 */ /* 0x000fe200078e3cff */
[----:B-1----:R-:W-:Y:S06]  /*b780*/  @!P0 BRA `(.L_x_312) ;  /* 0x0000000000c48947 */ /* 0x002fec0003800000 */
.L_x_323:
[----:B------:R-:W-:Y:S01]  /*b790*/  IMAD R3, R3, 0x8, R2 ;  /* 0x0000000803037824 */ /* 0x000fe200078e0202 */
[----:B------:R-:W-:-:S07]  /*b7a0*/  SHF.L.U32 R0, R0, 0x1f, RZ ;  /* 0x0000001f00007819 */ /* 0x000fce00000006ff */
.L_x_313:
[----:B--2---:R2:W3:Y:S02]  /*b7b0*/  SYNCS.PHASECHK.TRANS64.TRYWAIT P0, [R3+URZ], R0 ;  /* 0x00000000030075a7 */ /* 0x0044e4000800017f */
[----:B---3--:R-:W-:Y:S05]  /*b7c0*/  @!P0 NANOSLEEP.SYNCS 0x989680 ;  /* 0x009896800000895d */ /* 0x008fea0003900000 */
[----:B------:R-:W3:Y:S02]  /*b7d0*/  @!P0 SYNCS.PHASECHK.TRANS64 P0, [R3+URZ], R0 ;  /* 0x00000000030085a7 */ /* 0x000ee4000800007f */
[----:B---3--:R-:W-:Y:S05]  /*b7e0*/  @!P0 BRA `(.L_x_313) ;  /* 0xfffffffc00f08947 */ /* 0x008fea000383ffff */
.L_x_308:
[----:B------:R-:W-:Y:S05]  /*b7f0*/  BSYNC B0 ;  /* 0x0000000000007941 */ /* 0x000fea0003800000 */
.L_x_307:
[----:B------:R-:W-:Y:S05]  /*b800*/  EXIT ;  /* 0x000000000000794d */ /* 0x000fea0003800000 */
.L_x_21:
[----:B---3--:R3:W4:Y:S02]  /*b810*/  SYNCS.PHASECHK.TRANS64.TRYWAIT P1, [R3+URZ], R0 ;  /* 0x00000000030075a7 */ /* 0x008724000802017f */
[----:B----4-:R-:W-:Y:S05]  /*b820*/  @!P1 NANOSLEEP.SYNCS 0x989680 ;  /* 0x009896800000995d */ /* 0x010fea0003900000 */
[----:B------:R-:W4:Y:S02]  /*b830*/  @!P1 SYNCS.PHASECHK.TRANS64 P1, [R3+URZ], R0 ;  /* 0x00000000030095a7 */ /* 0x000f24000802007f */
[----:B----4-:R-:W-:Y:S05]  /*b840*/  @!P1 BRA `(.L_x_21) ;  /* 0xfffffffc00f09947 */ /* 0x010fea000383ffff */
[----:B------:R-:W-:Y:S05]  /*b850*/  BRA `(.L_x_20) ;  /* 0xffffff5c00147947 */ /* 0x000fea000383ffff */
.L_x_26:
[----:B-1----:R1:W2:Y:S02]  /*b860*/  SYNCS.PHASECHK.TRANS64.TRYWAIT P1, [R5+URZ], R4 ;  /* 0x00000004050075a7 */ /* 0x0022a4000802017f */
[----:B--2---:R-:W-:Y:S05]  /*b870*/  @!P1 NANOSLEEP.SYNCS 0x989680 ;  /* 0x009896800000995d */ /* 0x004fea0003900000 */
[----:B------:R-:W2:Y:S02]  /*b880*/  @!P1 SYNCS.PHASECHK.TRANS64 P1, [R5+URZ], R4 ;  /* 0x00000004050095a7 */ /* 0x000ea4000802007f */
[----:B--2---:R-:W-:Y:S05]  /*b890*/  @!P1 BRA `(.L_x_26) ;  /* 0xfffffffc00f09947 */ /* 0x004fea000383ffff */
[----:B------:R-:W-:Y:S05]  /*b8a0*/  BRA `(.L_x_25) ;  /* 0xffffff6000107947 */ /* 0x000fea000383ffff */
.L_x_295:
[----:B------:R-:W-:Y:S01]  /*b8b0*/  BSSY B1, `(.L_x_314) ;  /* 0x0000006000017945 */ /* 0x000fe20003800000 */
[----:B------:R-:W-:-:S07]  /*b8c0*/  IMAD.MOV.U32 R15, RZ, RZ, -0x1 ;  /* 0xffffffffff0f7424 */ /* 0x000fce00078e00ff */
[----:B------:R-:W-:Y:S05]  /*b8d0*/  WARPSYNC.COLLECTIVE R15, `(.L_x_315) ;  /* 0x000000000f0c7348 */ /* 0x000fea0003c00000 */
[----:B------:R-:W-:Y:S02]  /*b8e0*/  ELECT P6, UR62, PT ;  /* 0x00000000003e782f */ /* 0x000fe400038c0000 */
[----:B------:R-:W-:Y:S01]  /*b8f0*/  MOV R14, UR62 ;  /* 0x0000003e000e7c02 */ /* 0x000fe20008000f00 */
[----:B------:R-:W-:Y:S10]  /*b900*/  ENDCOLLECTIVE ;  /* 0x000000000000791b */ /* 0x000ff40003800000 */
.L_x_315:
[----:B------:R-:W-:Y:S05]  /*b910*/  BSYNC B1 ;  /* 0x0000000000017941 */ /* 0x000fea0003800000 */
.L_x_314:
[----:B------:R-:W-:Y:S05]  /*b920*/  BRA `(.L_x_316) ;  /* 0xfffffff000347947 */ /* 0x000fea000383ffff */
.L_x_298:
[----:B0-----:R0:W1:Y:S02]  /*b930*/  SYNCS.PHASECHK.TRANS64.TRYWAIT P0, [R22+URZ+0x20], R13 ;  /* 0x0000200d160075a7 */ /* 0x001064000800017f */
[----:B-1----:R-:W-:Y:S05]  /*b940*/  @!P0 NANOSLEEP.SYNCS 0x989680 ;  /* 0x009896800000895d */ /* 0x002fea0003900000 */
[----:B------:R-:W1:Y:S02]  /*b950*/  @!P0 SYNCS.PHASECHK.TRANS64 P0, [R22+URZ+0x20], R13 ;  /* 0x0000200d160085a7 */ /* 0x000e64000800007f */
[----:B-1----:R-:W-:Y:S05]  /*b960*/  @!P0 BRA `(.L_x_298) ;  /* 0xfffffffc00f08947 */ /* 0x002fea000383ffff */
[----:B------:R-:W-:Y:S05]  /*b970*/  BRA `(.L_x_317) ;  /* 0xfffffff000747947 */ /* 0x000fea000383ffff */
.L_x_306:
[----:B------:R-:W-:Y:S01]  /*b980*/  BSSY B0, `(.L_x_318) ;  /* 0x0000006000007945 */ /* 0x000fe20003800000 */
[----:B------:R-:W-:-:S07]  /*b990*/  IMAD.MOV.U32 R15, RZ, RZ, -0x1 ;  /* 0xffffffffff0f7424 */ /* 0x000fce00078e00ff */
[----:B------:R-:W-:Y:S05]  /*b9a0*/  WARPSYNC.COLLECTIVE R15, `(.L_x_319) ;  /* 0x000000000f0c7348 */ /* 0x000fea0003c00000 */
[----:B------:R-:W-:Y:S02]  /*b9b0*/  ELECT P6, UR62, PT ;  /* 0x00000000003e782f */ /* 0x000fe400038c0000 */
[----:B------:R-:W-:Y:S01]  /*b9c0*/  MOV R14, UR62 ;  /* 0x0000003e000e7c02 */ /* 0x000fe20008000f00 */
[----:B------:R-:W-:Y:S10]  /*b9d0*/  ENDCOLLECTIVE ;  /* 0x000000000000791b */ /* 0x000ff40003800000 */
.L_x_319:
[----:B------:R-:W-:Y:S05]  /*b9e0*/  BSYNC B0 ;  /* 0x0000000000007941 */ /* 0x000fea0003800000 */
.L_x_318:
[----:B------:R-:W-:Y:S05]  /*b9f0*/  BRA `(.L_x_320) ;  /* 0xfffffff800d07947 */ /* 0x000fea000383ffff */
.L_x_310:
[----:B0-----:R0:W1:Y:S02]  /*ba00*/  SYNCS.PHASECHK.TRANS64.TRYWAIT P0, [R7+URZ], R4 ;  /* 0x00000004070075a7 */ /* 0x001064000800017f */
[----:B-1----:R-:W-:Y:S05]  /*ba10*/  @!P0 NANOSLEEP.SYNCS 0x989680 ;  /* 0x009896800000895d */ /* 0x002fea0003900000 */
[----:B------:R-:W1:Y:S02]  /*ba20*/  @!P0 SYNCS.PHASECHK.TRANS64 P0, [R7+URZ], R4 ;  /* 0x00000004070085a7 */ /* 0x000e64000800007f */
[----:B-1----:R-:W-:Y:S05]  /*ba30*/  @!P0 BRA `(.L_x_310) ;  /* 0xfffffffc00f08947 */ /* 0x002fea000383ffff */
[----:B------:R-:W-:Y:S05]  /*ba40*/  BRA `(.L_x_321) ;  /* 0xfffffffc00107947 */ /* 0x000fea000383ffff */
.L_x_311:
[----:B0-----:R0:W1:Y:S02]  /*ba50*/  SYNCS.PHASECHK.TRANS64.TRYWAIT P0, [R8+URZ], R5 ;  /* 0x00000005080075a7 */ /* 0x001064000800017f */
[----:B-1----:R-:W-:Y:S05]  /*ba60*/  @!P0 NANOSLEEP.SYNCS 0x989680 ;  /* 0x009896800000895d */ /* 0x002fea0003900000 */
[----:B------:R-:W1:Y:S02]  /*ba70*/  @!P0 SYNCS.PHASECHK.TRANS64 P0, [R8+URZ], R5 ;  /* 0x00000005080085a7 */ /* 0x000e64000800007f */
[----:B-1----:R-:W-:Y:S05]  /*ba80*/  @!P0 BRA `(.L_x_311) ;  /* 0xfffffffc00f08947 */ /* 0x002fea000383ffff */
[----:B------:R-:W-:Y:S05]  /*ba90*/  BRA `(.L_x_322) ;  /* 0xfffffffc00207947 */ /* 0x000fea000383ffff */
.L_x_312:
[----:B-1----:R1:W2:Y:S02]  /*baa0*/  SYNCS.PHASECHK.TRANS64.TRYWAIT P0, [R11+URZ], R6 ;  /* 0x000000060b0075a7 */ /* 0x0022a4000800017f */
[----:B--2---:R-:W-:Y:S05]  /*bab0*/  @!P0 NANOSLEEP.SYNCS 0x989680 ;  /* 0x009896800000895d */ /* 0x004fea0003900000 */
[----:B------:R-:W2:Y:S02]  /*bac0*/  @!P0 SYNCS.PHASECHK.TRANS64 P0, [R11+URZ], R6 ;  /* 0x000000060b0085a7 */ /* 0x000ea4000800007f */
[----:B--2---:R-:W-:Y:S05]  /*bad0*/  @!P0 BRA `(.L_x_312) ;  /* 0xfffffffc00f08947 */ /* 0x004fea000383ffff */
[----:B------:R-:W-:Y:S05]  /*bae0*/  BRA `(.L_x_323) ;  /* 0xfffffffc00287947 */ /* 0x000fea000383ffff */
.L_x_324:
[----:B------:R-:W-:-:S00]  /*baf0*/  BRA `(.L_x_324) ;  /* 0xfffffffc00fc7947 */ /* 0x000fc0000383ffff */
[----:B------:R-:W-:-:S00]  /*bb00*/  NOP ;  /* 0x0000000000007918 */ /* 0x000fc00000000000 */
[----:B------:R-:W-:-:S00]  /*bb10*/  NOP ;  /* 0x0000000000007918 */ /* 0x000fc00000000000 */
[----:B------:R-:W-:-:S00]  /*bb20*/  NOP ;  /* 0x0000000000007918 */ /* 0x000fc00000000000 */
[----:B------:R-:W-:-:S00]  /*bb30*/  NOP ;  /* 0x0000000000007918 */ /* 0x000fc00000000000 */
[----:B------:R-:W-:-:S00]  /*bb40*/  NOP ;  /* 0x0000000000007918 */ /* 0x000fc00000000000 */
[----:B------:R-:W-:-:S00]  /*bb50*/  NOP ;  /* 0x0000000000007918 */ /* 0x000fc00000000000 */
[----:B------:R-:W-:-:S00]  /*bb60*/  NOP ;  /* 0x0000000000007918 */ /* 0x000fc00000000000 */
[----:B------:R-:W-:-:S00]  /*bb70*/  NOP ;  /* 0x0000000000007918 */ /* 0x000fc00000000000 */
.L_x_325:


//--------------------- .nv.global.init           --------------------------
	.section	.nv.global.init,"aw",@progbits
.nv.global.init:
	.type		$str$22,@object
	.size		$str$22,($str$23 - $str$22)
$str$22:
        /*0000*/ 	.byte	0x6b, 0x5f, 0x74, 0x69, 0x6c, 0x65, 0x5f, 0x63, 0x6f, 0x75, 0x6e, 0x74, 0x20, 0x3e, 0x3d, 0x20
        /*0010*/ 	.byte	0x31, 0x00
	.type		$str$23,@object
	.size		$str$23,(__unnamed_1 - $str$23)
$str$23:
        /*0012*/ 	.byte	0x2f, 0x74, 0x6d, 0x70, 0x2f, 0x63, 0x75, 0x74, 0x6c, 0x61, 0x73, 0x73, 0x5f, 0x73, 0x77, 0x65
        /*0022*/ 	.byte	0x65, 0x70, 0x5f, 0x73, 0x72, 0x63, 0x2f, 0x69, 0x6e, 0x63, 0x6c, 0x75, 0x64, 0x65, 0x2f, 0x63
        /*0032*/ 	.byte	0x75, 0x74, 0x6c, 0x61, 0x73, 0x73, 0x2f, 0x67, 0x65, 0x6d, 0x6d, 0x2f, 0x63, 0x6f, 0x6c, 0x6c
        /*0042*/ 	.byte	0x65, 0x63, 0x74, 0x69, 0x76, 0x65, 0x2f, 0x73, 0x6d, 0x39, 0x30, 0x5f, 0x6d, 0x6d, 0x61, 0x5f
        /*0052*/ 	.byte	0x74, 0x6d, 0x61, 0x5f, 0x67, 0x6d, 0x6d, 0x61, 0x5f, 0x73, 0x73, 0x5f, 0x77, 0x61, 0x72, 0x70
        /*0062*/ 	.byte	0x73, 0x70, 0x65, 0x63, 0x69, 0x61, 0x6c, 0x69, 0x7a, 0x65, 0x64, 0x2e, 0x68, 0x70, 0x70, 0x00
	.type		__unnamed_1,@object
	.size		__unnamed_1,(.L_0 - __unnamed_1)
__unnamed_1:
        /*0072*/ 	.byte	0x76, 0x6f, 0x69, 0x64, 0x20, 0x63, 0x75, 0x74, 0x6c, 0x61, 0x73, 0x73, 0x3a, 0x3a, 0x67, 0x65
        /* <DEDUP_REMOVED lines=180> */
        /*0bc2*/ 	.byte	0x74, 0x69, 0x74, 0x79, 0x5d, 0x00
.L_0:


//--------------------- .nv.shared._ZN7cutlass13device_kernelINS_4gemm6kernel13GemmUniversalIN4cute5tupleIJiiiiEEENS1_10collective13CollectiveMmaINS1_34MainloopSm90TmaGmmaWarpSpecializedILi4ENS5_IJNS4_1CILi1EEENSA_ILi2EEESB_EEENS1_35KernelTmaWarpSpecializedCooperativeEEENS5_IJNSA_ILi128EEENSA_ILi256EEENSA_ILi64EEEEEENS_6half_tENS5_IJlSB_lEEESK_SL_NS4_8TiledMMAINS4_8MMA_AtomIJNS4_4SM904GMMA26MMA_64x256x16_F32F16F16_SSILNSP_5MajorE0ELSR_0ELNSP_7ScaleInE1ELSS_1EEEEEENS4_6LayoutINS5_IJSC_SB_SB_EEENS5_IJSB_NSA_ILi0EEESX_EEEEENS5_IJNS4_10UnderscoreES10_S10_EEEEENS4_23SM90_TMA_LOAD_MULTICASTENS4_14ComposedLayoutINS4_7SwizzleILi3ELi4ELi3EEENS4_18smem_ptr_flag_bitsILi16EEENSV_INS5_IJNSA_ILi8EEESI_EEENS5_IJSI_SB_EEEEEEEvNS4_8identityENS4_13SM90_TMA_LOADES1D_vS1E_EENS_8epilogue10collective6detail29Sm90TmaWarpSpecializedAdapterINS1I_15DefaultEpilogueISK_SL_SL_NS1H_6thread17LinearCombinationISK_Li1EffLNS1M_9ScaleType4KindE0ELNS_15FloatRoundStyleE2ESK_EENS1_15EpilogueDefaultEEEEEvvEEEEvNT_6ParamsE --------------------------
	.section	.nv.shared._ZN7cutlass13device_kernelINS_4gemm6kernel13GemmUniversalIN4cute5tupleIJiiiiEEENS1_10collective13CollectiveMmaINS1_34MainloopSm90TmaGmmaWarpSpecializedILi4ENS5_IJNS4_1CILi1EEENSA_ILi2EEESB_EEENS1_35KernelTmaWarpSpecializedCooperativeEEENS5_IJNSA_ILi128EEENSA_ILi256EEENSA_ILi64EEEEEENS_6half_tENS5_IJlSB_lEEESK_SL_NS4_8TiledMMAINS4_8MMA_AtomIJNS4_4SM904GMMA26MMA_64x256x16_F32F16F16_SSILNSP_5MajorE0ELSR_0ELNSP_7ScaleInE1ELSS_1EEEEEENS4_6LayoutINS5_IJSC_SB_SB_EEENS5_IJSB_NSA_ILi0EEESX_EEEEENS5_IJNS4_10UnderscoreES10_S10_EEEEENS4_23SM90_TMA_LOAD_MULTICASTENS4_14ComposedLayoutINS4_7SwizzleILi3ELi4ELi3EEENS4_18smem_ptr_flag_bitsILi16EEENSV_INS5_IJNSA_ILi8EEESI_EEENS5_IJSI_SB_EEEEEEEvNS4_8identityENS4_13SM90_TMA_LOADES1D_vS1E_EENS_8epilogue10collective6detail29Sm90TmaWarpSpecializedAdapterINS1I_15DefaultEpilogueISK_SL_SL_NS1H_6thread17LinearCombinationISK_Li1EffLNS1M_9ScaleType4KindE0ELNS_15FloatRoundStyleE2ESK_EENS1_15EpilogueDefaultEEEEEvvEEEEvNT_6ParamsE,"aw",@nobits
	.sectionflags	@""
	.align	16
	.zero		1024


//--------------------- .nv.shared.reserved.0     --------------------------
	.section	.nv.shared.reserved.0,"aw",@nobits
	.weak		__nv_reservedSMEM_offset_0_alias
	.size		__nv_reservedSMEM_offset_0_alias, 0, 0
	.other		__nv_reservedSMEM_offset_0_alias,@"STO_CUDA_RESERVED_SHARED STV_DEFAULT"
__nv_reservedSMEM_offset_0_alias:
	.zero		0


//--------------------- .nv.global                --------------------------
	.section	.nv.global,"aw",@nobits
.nv.global:
	.type		_ZN39_INTERNAL_9e27f62b_4_k_cu_05b380b8_29154cute1_E,@object
	.size		_ZN39_INTERNAL_9e27f62b_4_k_cu_05b380b8_29154cute1_E,(_ZN39_INTERNAL_9e27f62b_4_k_cu_05b380b8_29154cuda3std3__45__cpo6cbeginE - _ZN39_INTERNAL_9e27f62b_4_k_cu_05b380b8_29154cute1_E)
_ZN39_INTERNAL_9e27f62b_4_k_cu_05b380b8_29154cute1_E:
	.zero		1
	.type		_ZN39_INTERNAL_9e27f62b_4_k_cu_05b380b8_29154cuda3std3__45__cpo6cbeginE,@object
	.size		_ZN39_INTERNAL_9e27f62b_4_k_cu_05b380b8_29154cuda3std3__45__cpo6cbeginE,(_ZN39_INTERNAL_9e27f62b_4_k_cu_05b380b8_29154cuda3std3__48in_placeE - _ZN39_INTERNAL_9e27f62b_4_k_cu_05b380b8_29154cuda3std3__45__cpo6cbeginE)
_ZN39_INTERNAL_9e27f62b_4_k_cu_05b380b8_29154cuda3std3__45__cpo6cbeginE:
	.zero		1
	.type		_ZN39_INTERNAL_9e27f62b_4_k_cu_05b380b8_29154cuda3std3__48in_placeE,@object
	.size		_ZN39_INTERNAL_9e27f62b_4_k_cu_05b380b8_29154cuda3std3__48in_placeE,(_ZN39_INTERNAL_9e27f62b_4_k_cu_05b380b8_29154cuda3std6ranges3__45__cpo9iter_moveE - _ZN39_INTERNAL_9e27f62b_4_k_cu_05b380b8_29154cuda3std3__48in_placeE)
_ZN39_INTERNAL_9e27f62b_4_k_cu_05b380b8_29154cuda3std3__48in_placeE:
	.zero		1
	.type		_ZN39_INTERNAL_9e27f62b_4_k_cu_05b380b8_29154cuda3std6ranges3__45__cpo9iter_moveE,@object
	.size		_ZN39_INTERNAL_9e27f62b_4_k_cu_05b380b8_29154cuda3std6ranges3__45__cpo9iter_moveE,(_ZN39_INTERNAL_9e27f62b_4_k_cu_05b380b8_29154cuda3std3__45__cpo5beginE - _ZN39_INTERNAL_9e27f62b_4_k_cu_05b380b8_29154cuda3std6ranges3__45__cpo9iter_moveE)
_ZN39_INTERNAL_9e27f62b_4_k_cu_05b380b8_29154cuda3std6ranges3__45__cpo9iter_moveE:
	.zero		1
	.type		_ZN39_INTERNAL_9e27f62b_4_k_cu_05b380b8_29154cuda3std3__45__cpo5beginE,@object
	.size		_ZN39_INTERNAL_9e27f62b_4_k_cu_05b380b8_29154cuda3std3__45__cpo5beginE,(_ZN39_INTERNAL_9e27f62b_4_k_cu_05b380b8_29154cuda3std3__441_GLOBAL__N__9e27f62b_4_k_cu_05b380b8_29156ignoreE - _ZN39_INTERNAL_9e27f62b_4_k_cu_05b380b8_29154cuda3std3__45__cpo5beginE)
_ZN39_INTERNAL_9e27f62b_4_k_cu_05b380b8_29154cuda3std3__45__cpo5beginE:
	.zero		1
	.type		_ZN39_INTERNAL_9e27f62b_4_k_cu_05b380b8_29154cuda3std3__441_GLOBAL__N__9e27f62b_4_k_cu_05b380b8_29156ignoreE,@object
	.size		_ZN39_INTERNAL_9e27f62b_4_k_cu_05b380b8_29154cuda3std3__441_GLOBAL__N__9e27f62b_4_k_cu_05b380b8_29156ignoreE,(_ZN39_INTERNAL_9e27f62b_4_k_cu_05b380b8_29154cute7productE - _ZN39_INTERNAL_9e27f62b_4_k_cu_05b380b8_29154cuda3std3__441_GLOBAL__N__9e27f62b_4_k_cu_05b380b8_29156ignoreE)
_ZN39_INTERNAL_9e27f62b_4_k_cu_05b380b8_29154cuda3std3__441_GLOBAL__N__9e27f62b_4_k_cu_05b380b8_29156ignoreE:
	.zero		1
	.type		_ZN39_INTERNAL_9e27f62b_4_k_cu_05b380b8_29154cute7productE,@object
	.size		_ZN39_INTERNAL_9e27f62b_4_k_cu_05b380b8_29154cute7productE,(_ZN39_INTERNAL_9e27f62b_4_k_cu_05b380b8_29154cuda3std3__45__cpo3endE - _ZN39_INTERNAL_9e27f62b_4_k_cu_05b380b8_29154cute7productE)
_ZN39_INTERNAL_9e27f62b_4_k_cu_05b380b8_29154cute7productE:
	.zero		1
	.type		_ZN39_INTERNAL_9e27f62b_4_k_cu_05b380b8_29154cuda3std3__45__cpo3endE,@object
	.size		_ZN39_INTERNAL_9e27f62b_4_k_cu_05b380b8_29154cuda3std3__45__cpo3endE,(_ZN39_INTERNAL_9e27f62b_4_k_cu_05b380b8_29154cuda3std3__419piecewise_constructE - _ZN39_INTERNAL_9e27f62b_4_k_cu_05b380b8_29154cuda3std3__45__cpo3endE)
_ZN39_INTERNAL_9e27f62b_4_k_cu_05b380b8_29154cuda3std3__45__cpo3endE:
	.zero		1
	.type		_ZN39_INTERNAL_9e27f62b_4_k_cu_05b380b8_29154cuda3std3__419piecewise_constructE,@object
	.size		_ZN39_INTERNAL_9e27f62b_4_k_cu_05b380b8_29154cuda3std3__419piecewise_constructE,(_ZN39_INTERNAL_9e27f62b_4_k_cu_05b380b8_29154cuda3std3__45__cpo4cendE - _ZN39_INTERNAL_9e27f62b_4_k_cu_05b380b8_29154cuda3std3__419piecewise_constructE)
_ZN39_INTERNAL_9e27f62b_4_k_cu_05b380b8_29154cuda3std3__419piecewise_constructE:
	.zero		1
	.type		_ZN39_INTERNAL_9e27f62b_4_k_cu_05b380b8_29154cuda3std3__45__cpo4cendE,@object
	.size		_ZN39_INTERNAL_9e27f62b_4_k_cu_05b380b8_29154cuda3std3__45__cpo4cendE,(_ZN39_INTERNAL_9e27f62b_4_k_cu_05b380b8_29154cuda3std6ranges3__45__cpo4swapE - _ZN39_INTERNAL_9e27f62b_4_k_cu_05b380b8_29154cuda3std3__45__cpo4cendE)
_ZN39_INTERNAL_9e27f62b_4_k_cu_05b380b8_29154cuda3std3__45__cpo4cendE:
	.zero		1
	.type		_ZN39_INTERNAL_9e27f62b_4_k_cu_05b380b8_29154cuda3std6ranges3__45__cpo4swapE,@object
	.size		_ZN39_INTERNAL_9e27f62b_4_k_cu_05b380b8_29154cuda3std6ranges3__45__cpo4swapE,(.L_8 - _ZN39_INTERNAL_9e27f62b_4_k_cu_05b380b8_29154cuda3std6ranges3__45__cpo4swapE)
_ZN39_INTERNAL_9e27f62b_4_k_cu_05b380b8_29154cuda3std6ranges3__45__cpo4swapE:
	.zero		1
.L_8:


//--------------------- .nv.constant0._ZN7cutlass13device_kernelINS_4gemm6kernel13GemmUniversalIN4cute5tupleIJiiiiEEENS1_10collective13CollectiveMmaINS1_34MainloopSm90TmaGmmaWarpSpecializedILi4ENS5_IJNS4_1CILi1EEENSA_ILi2EEESB_EEENS1_35KernelTmaWarpSpecializedCooperativeEEENS5_IJNSA_ILi128EEENSA_ILi256EEENSA_ILi64EEEEEENS_6half_tENS5_IJlSB_lEEESK_SL_NS4_8TiledMMAINS4_8MMA_AtomIJNS4_4SM904GMMA26MMA_64x256x16_F32F16F16_SSILNSP_5MajorE0ELSR_0ELNSP_7ScaleInE1ELSS_1EEEEEENS4_6LayoutINS5_IJSC_SB_SB_EEENS5_IJSB_NSA_ILi0EEESX_EEEEENS5_IJNS4_10UnderscoreES10_S10_EEEEENS4_23SM90_TMA_LOAD_MULTICASTENS4_14ComposedLayoutINS4_7SwizzleILi3ELi4ELi3EEENS4_18smem_ptr_flag_bitsILi16EEENSV_INS5_IJNSA_ILi8EEESI_EEENS5_IJSI_SB_EEEEEEEvNS4_8identityENS4_13SM90_TMA_LOADES1D_vS1E_EENS_8epilogue10collective6detail29Sm90TmaWarpSpecializedAdapterINS1I_15DefaultEpilogueISK_SL_SL_NS1H_6thread17LinearCombinationISK_Li1EffLNS1M_9ScaleType4KindE0ELNS_15FloatRoundStyleE2ESK_EENS1_15EpilogueDefaultEEEEEvvEEEEvNT_6ParamsE --------------------------
	.section	.nv.constant0._ZN7cutlass13device_kernelINS_4gemm6kernel13GemmUniversalIN4cute5tupleIJiiiiEEENS1_10collective13CollectiveMmaINS1_34MainloopSm90TmaGmmaWarpSpecializedILi4ENS5_IJNS4_1CILi1EEENSA_ILi2EEESB_EEENS1_35KernelTmaWarpSpecializedCooperativeEEENS5_IJNSA_ILi128EEENSA_ILi256EEENSA_ILi64EEEEEENS_6half_tENS5_IJlSB_lEEESK_SL_NS4_8TiledMMAINS4_8MMA_AtomIJNS4_4SM904GMMA26MMA_64x256x16_F32F16F16_SSILNSP_5MajorE0ELSR_0ELNSP_7ScaleInE1ELSS_1EEEEEENS4_6LayoutINS5_IJSC_SB_SB_EEENS5_IJSB_NSA_ILi0EEESX_EEEEENS5_IJNS4_10UnderscoreES10_S10_EEEEENS4_23SM90_TMA_LOAD_MULTICASTENS4_14ComposedLayoutINS4_7SwizzleILi3ELi4ELi3EEENS4_18smem_ptr_flag_bitsILi16EEENSV_INS5_IJNSA_ILi8EEESI_EEENS5_IJSI_SB_EEEEEEEvNS4_8identityENS4_13SM90_TMA_LOADES1D_vS1E_EENS_8epilogue10collective6detail29Sm90TmaWarpSpecializedAdapterINS1I_15DefaultEpilogueISK_SL_SL_NS1H_6thread17LinearCombinationISK_Li1EffLNS1M_9ScaleType4KindE0ELNS_15FloatRoundStyleE2ESK_EENS1_15EpilogueDefaultEEEEEvvEEEEvNT_6ParamsE,"a",@progbits
	.sectionflags	@""
	.align	4
.nv.constant0._ZN7cutlass13device_kernelINS_4gemm6kernel13GemmUniversalIN4cute5tupleIJiiiiEEENS1_10collective13CollectiveMmaINS1_34MainloopSm90TmaGmmaWarpSpecializedILi4ENS5_IJNS4_1CILi1EEENSA_ILi2EEESB_EEENS1_35KernelTmaWarpSpecializedCooperativeEEENS5_IJNSA_ILi128EEENSA_ILi256EEENSA_ILi64EEEEEENS_6half_tENS5_IJlSB_lEEESK_SL_NS4_8TiledMMAINS4_8MMA_AtomIJNS4_4SM904GMMA26MMA_64x256x16_F32F16F16_SSILNSP_5MajorE0ELSR_0ELNSP_7ScaleInE1ELSS_1EEEEEENS4_6LayoutINS5_IJSC_SB_SB_EEENS5_IJSB_NSA_ILi0EEESX_EEEEENS5_IJNS4_10UnderscoreES10_S10_EEEEENS4_23SM90_TMA_LOAD_MULTICASTENS4_14ComposedLayoutINS4_7SwizzleILi3ELi4ELi3EEENS4_18smem_ptr_flag_bitsILi16EEENSV_INS5_IJNSA_ILi8EEESI_EEENS5_IJSI_SB_EEEEEEEvNS4_8identityENS4_13SM90_TMA_LOADES1D_vS1E_EENS_8epilogue10collective6detail29Sm90TmaWarpSpecializedAdapterINS1I_15DefaultEpilogueISK_SL_SL_NS1H_6thread17LinearCombinationISK_Li1EffLNS1M_9ScaleType4KindE0ELNS_15FloatRoundStyleE2ESK_EENS1_15EpilogueDefaultEEEEEvvEEEEvNT_6ParamsE:
	.zero		1664


//--------------------- SYMBOLS --------------------------

	.type		.nv.reservedSmem.offset0,@object
	.size		.nv.reservedSmem.offset0,0x4
	.type		__assertfail,@function
